//
// Generated by NVIDIA NVVM Compiler
//
// Compiler Build ID: CL-36424714
// Cuda compilation tools, release 13.0, V13.0.88
// Based on NVVM 20.0.0
//

.version 9.0
.target sm_100
.address_size 64

	// .globl	_Z16matmul_cu_kernel7mat2d_tS_S_
// _ZZ16matmul_cu_kernel7mat2d_tS_S_E4smem has been demoted

.visible .entry _Z16matmul_cu_kernel7mat2d_tS_S_(
	.param .align 8 .b8 _Z16matmul_cu_kernel7mat2d_tS_S__param_0[16],
	.param .align 8 .b8 _Z16matmul_cu_kernel7mat2d_tS_S__param_1[16],
	.param .align 8 .b8 _Z16matmul_cu_kernel7mat2d_tS_S__param_2[16]
)
{
	.reg .pred 	%p<16>;
	.reg .b32 	%r<54>;
	.reg .b32 	%f<62>;
	.reg .b64 	%rd<64>;
	// demoted variable
	.shared .align 4 .b8 _ZZ16matmul_cu_kernel7mat2d_tS_S_E4smem[1024];
	ld.param.u64 	%rd1, [_Z16matmul_cu_kernel7mat2d_tS_S__param_0];
	ld.param.u64 	%rd2, [_Z16matmul_cu_kernel7mat2d_tS_S__param_1];
	ld.param.u32 	%r2, [_Z16matmul_cu_kernel7mat2d_tS_S__param_1+12];
	ld.param.u64 	%rd3, [_Z16matmul_cu_kernel7mat2d_tS_S__param_2];
	ld.param.u32 	%r1, [_Z16matmul_cu_kernel7mat2d_tS_S__param_0+12];
	ld.param.v2.u32 	{%r24, %r25}, [_Z16matmul_cu_kernel7mat2d_tS_S__param_2+8];
	mov.u32 	%r27, %tid.y;
	shl.b32 	%r28, %r27, 4;
	mov.u32 	%r29, %tid.x;
	add.s32 	%r30, %r28, %r29;
	shl.b32 	%r31, %r30, 2;
	mov.u32 	%r32, _ZZ16matmul_cu_kernel7mat2d_tS_S_E4smem;
	add.s32 	%r4, %r32, %r31;
	mov.b32 	%r33, 0;
	st.shared.u32 	[%r4], %r33;
	mov.u32 	%r34, %ctaid.y;
	shl.b32 	%r35, %r34, 4;
	add.s32 	%r36, %r35, %r27;
	mov.u32 	%r37, %ctaid.x;
	shl.b32 	%r38, %r37, 4;
	add.s32 	%r6, %r38, %r29;
	setp.lt.s32 	%p2, %r6, %r25;
	setp.lt.s32 	%p3, %r36, %r24;
	and.pred  	%p1, %p2, %p3;
	not.pred 	%p4, %p1;
	setp.lt.s32 	%p5, %r1, 1;
	or.pred  	%p6, %p4, %p5;
	@%p6 bra 	$L__BB0_12;
	mul.lo.s32 	%r7, %r1, %r36;
	and.b32  	%r8, %r1, 7;
	setp.lt.u32 	%p7, %r1, 8;
	mov.b32 	%r52, 0;
	@%p7 bra 	$L__BB0_4;
	and.b32  	%r52, %r1, 2147483640;
	neg.s32 	%r50, %r52;
	mul.wide.u32 	%rd7, %r7, 4;
	add.s64 	%rd8, %rd7, %rd1;
	add.s64 	%rd63, %rd8, 16;
	shl.b32 	%r11, %r2, 3;
	mul.wide.s32 	%rd27, %r2, 4;
	mov.u32 	%r48, %r7;
	mov.u32 	%r49, %r6;
$L__BB0_3:
	.pragma "nounroll";
	mul.wide.u32 	%rd25, %r48, 4;
	add.s64 	%rd9, %rd1, %rd25;
	// begin inline asm
	ld.global.nc.f32 %f1, [%rd9];
	// end inline asm
	mul.wide.s32 	%rd26, %r49, 4;
	add.s64 	%rd10, %rd2, %rd26;
	// begin inline asm
	ld.global.nc.f32 %f2, [%rd10];
	// end inline asm
	ld.shared.f32 	%f17, [%r4];
	fma.rn.f32 	%f18, %f1, %f2, %f17;
	st.shared.f32 	[%r4], %f18;
	add.s64 	%rd11, %rd63, -12;
	// begin inline asm
	ld.global.nc.f32 %f3, [%rd11];
	// end inline asm
	add.s64 	%rd12, %rd10, %rd27;
	// begin inline asm
	ld.global.nc.f32 %f4, [%rd12];
	// end inline asm
	ld.shared.f32 	%f19, [%r4];
	fma.rn.f32 	%f20, %f3, %f4, %f19;
	st.shared.f32 	[%r4], %f20;
	add.s64 	%rd13, %rd63, -8;
	// begin inline asm
	ld.global.nc.f32 %f5, [%rd13];
	// end inline asm
	add.s64 	%rd14, %rd12, %rd27;
	// begin inline asm
	ld.global.nc.f32 %f6, [%rd14];
	// end inline asm
	ld.shared.f32 	%f21, [%r4];
	fma.rn.f32 	%f22, %f5, %f6, %f21;
	st.shared.f32 	[%r4], %f22;
	add.s64 	%rd15, %rd63, -4;
	// begin inline asm
	ld.global.nc.f32 %f7, [%rd15];
	// end inline asm
	add.s64 	%rd16, %rd14, %rd27;
	// begin inline asm
	ld.global.nc.f32 %f8, [%rd16];
	// end inline asm
	ld.shared.f32 	%f23, [%r4];
	fma.rn.f32 	%f24, %f7, %f8, %f23;
	st.shared.f32 	[%r4], %f24;
	// begin inline asm
	ld.global.nc.f32 %f9, [%rd63];
	// end inline asm
	add.s64 	%rd18, %rd16, %rd27;
	// begin inline asm
	ld.global.nc.f32 %f10, [%rd18];
	// end inline asm
	ld.shared.f32 	%f25, [%r4];
	fma.rn.f32 	%f26, %f9, %f10, %f25;
	st.shared.f32 	[%r4], %f26;
	add.s64 	%rd19, %rd63, 4;
	// begin inline asm
	ld.global.nc.f32 %f11, [%rd19];
	// end inline asm
	add.s64 	%rd20, %rd18, %rd27;
	// begin inline asm
	ld.global.nc.f32 %f12, [%rd20];
	// end inline asm
	ld.shared.f32 	%f27, [%r4];
	fma.rn.f32 	%f28, %f11, %f12, %f27;
	st.shared.f32 	[%r4], %f28;
	add.s64 	%rd21, %rd63, 8;
	// begin inline asm
	ld.global.nc.f32 %f13, [%rd21];
	// end inline asm
	add.s64 	%rd22, %rd20, %rd27;
	// begin inline asm
	ld.global.nc.f32 %f14, [%rd22];
	// end inline asm
	ld.shared.f32 	%f29, [%r4];
	fma.rn.f32 	%f30, %f13, %f14, %f29;
	st.shared.f32 	[%r4], %f30;
	add.s64 	%rd23, %rd63, 12;
	// begin inline asm
	ld.global.nc.f32 %f15, [%rd23];
	// end inline asm
	add.s64 	%rd24, %rd22, %rd27;
	// begin inline asm
	ld.global.nc.f32 %f16, [%rd24];
	// end inline asm
	ld.shared.f32 	%f31, [%r4];
	fma.rn.f32 	%f32, %f15, %f16, %f31;
	st.shared.f32 	[%r4], %f32;
	add.s32 	%r50, %r50, 8;
	add.s64 	%rd63, %rd63, 32;
	add.s32 	%r49, %r49, %r11;
	add.s32 	%r48, %r48, 8;
	setp.ne.s32 	%p8, %r50, 0;
	@%p8 bra 	$L__BB0_3;
$L__BB0_4:
	setp.eq.s32 	%p9, %r8, 0;
	@%p9 bra 	$L__BB0_12;
	and.b32  	%r19, %r1, 3;
	setp.lt.u32 	%p10, %r8, 4;
	@%p10 bra 	$L__BB0_7;
	add.s32 	%r40, %r52, %r7;
	mul.wide.u32 	%rd36, %r40, 4;
	add.s64 	%rd28, %rd1, %rd36;
	// begin inline asm
	ld.global.nc.f32 %f33, [%rd28];
	// end inline asm
	mad.lo.s32 	%r41, %r52, %r2, %r6;
	mul.wide.s32 	%rd37, %r41, 4;
	add.s64 	%rd29, %rd2, %rd37;
	// begin inline asm
	ld.global.nc.f32 %f34, [%rd29];
	// end inline asm
	ld.shared.f32 	%f41, [%r4];
	fma.rn.f32 	%f42, %f33, %f34, %f41;
	st.shared.f32 	[%r4], %f42;
	cvt.u64.u32 	%rd38, %r7;
	cvt.u64.u32 	%rd39, %r52;
	add.s64 	%rd40, %rd39, %rd38;
	shl.b64 	%rd41, %rd40, 2;
	add.s64 	%rd42, %rd1, %rd41;
	add.s64 	%rd30, %rd42, 4;
	// begin inline asm
	ld.global.nc.f32 %f35, [%rd30];
	// end inline asm
	mul.wide.s32 	%rd43, %r2, 4;
	add.s64 	%rd31, %rd29, %rd43;
	// begin inline asm
	ld.global.nc.f32 %f36, [%rd31];
	// end inline asm
	ld.shared.f32 	%f43, [%r4];
	fma.rn.f32 	%f44, %f35, %f36, %f43;
	st.shared.f32 	[%r4], %f44;
	add.s64 	%rd32, %rd42, 8;
	// begin inline asm
	ld.global.nc.f32 %f37, [%rd32];
	// end inline asm
	add.s64 	%rd33, %rd31, %rd43;
	// begin inline asm
	ld.global.nc.f32 %f38, [%rd33];
	// end inline asm
	ld.shared.f32 	%f45, [%r4];
	fma.rn.f32 	%f46, %f37, %f38, %f45;
	st.shared.f32 	[%r4], %f46;
	add.s64 	%rd34, %rd42, 12;
	// begin inline asm
	ld.global.nc.f32 %f39, [%rd34];
	// end inline asm
	add.s64 	%rd35, %rd33, %rd43;
	// begin inline asm
	ld.global.nc.f32 %f40, [%rd35];
	// end inline asm
	ld.shared.f32 	%f47, [%r4];
	fma.rn.f32 	%f48, %f39, %f40, %f47;
	st.shared.f32 	[%r4], %f48;
	add.s32 	%r52, %r52, 4;
$L__BB0_7:
	setp.eq.s32 	%p11, %r19, 0;
	@%p11 bra 	$L__BB0_12;
	setp.eq.s32 	%p12, %r19, 1;
	@%p12 bra 	$L__BB0_10;
	add.s32 	%r42, %r52, %r7;
	mul.wide.u32 	%rd48, %r42, 4;
	add.s64 	%rd44, %rd1, %rd48;
	// begin inline asm
	ld.global.nc.f32 %f49, [%rd44];
	// end inline asm
	mad.lo.s32 	%r43, %r52, %r2, %r6;
	mul.wide.s32 	%rd49, %r43, 4;
	add.s64 	%rd45, %rd2, %rd49;
	// begin inline asm
	ld.global.nc.f32 %f50, [%rd45];
	// end inline asm
	ld.shared.f32 	%f53, [%r4];
	fma.rn.f32 	%f54, %f49, %f50, %f53;
	st.shared.f32 	[%r4], %f54;
	cvt.u64.u32 	%rd50, %r7;
	cvt.u64.u32 	%rd51, %r52;
	add.s64 	%rd52, %rd51, %rd50;
	shl.b64 	%rd53, %rd52, 2;
	add.s64 	%rd54, %rd1, %rd53;
	add.s64 	%rd46, %rd54, 4;
	// begin inline asm
	ld.global.nc.f32 %f51, [%rd46];
	// end inline asm
	mul.wide.s32 	%rd55, %r2, 4;
	add.s64 	%rd47, %rd45, %rd55;
	// begin inline asm
	ld.global.nc.f32 %f52, [%rd47];
	// end inline asm
	ld.shared.f32 	%f55, [%r4];
	fma.rn.f32 	%f56, %f51, %f52, %f55;
	st.shared.f32 	[%r4], %f56;
	add.s32 	%r52, %r52, 2;
$L__BB0_10:
	and.b32  	%r44, %r1, 1;
	setp.eq.b32 	%p13, %r44, 1;
	not.pred 	%p14, %p13;
	@%p14 bra 	$L__BB0_12;
	add.s32 	%r45, %r52, %r7;
	mul.wide.u32 	%rd58, %r45, 4;
	add.s64 	%rd56, %rd1, %rd58;
	// begin inline asm
	ld.global.nc.f32 %f57, [%rd56];
	// end inline asm
	mad.lo.s32 	%r46, %r52, %r2, %r6;
	mul.wide.s32 	%rd59, %r46, 4;
	add.s64 	%rd57, %rd2, %rd59;
	// begin inline asm
	ld.global.nc.f32 %f58, [%rd57];
	// end inline asm
	ld.shared.f32 	%f59, [%r4];
	fma.rn.f32 	%f60, %f57, %f58, %f59;
	st.shared.f32 	[%r4], %f60;
$L__BB0_12:
	bar.sync 	0;
	@%p4 bra 	$L__BB0_14;
	ld.shared.f32 	%f61, [%r4];
	mad.lo.s32 	%r47, %r25, %r36, %r6;
	cvta.to.global.u64 	%rd60, %rd3;
	mul.wide.s32 	%rd61, %r47, 4;
	add.s64 	%rd62, %rd60, %rd61;
	st.global.f32 	[%rd62], %f61;
$L__BB0_14:
	ret;

}
	// .globl	_Z23matmul_cu_kernel_global7mat2d_tS_S_
.visible .entry _Z23matmul_cu_kernel_global7mat2d_tS_S_(
	.param .align 8 .b8 _Z23matmul_cu_kernel_global7mat2d_tS_S__param_0[16],
	.param .align 8 .b8 _Z23matmul_cu_kernel_global7mat2d_tS_S__param_1[16],
	.param .align 8 .b8 _Z23matmul_cu_kernel_global7mat2d_tS_S__param_2[16]
)
{
	.reg .pred 	%p<13>;
	.reg .b32 	%r<47>;
	.reg .b32 	%f<56>;
	.reg .b64 	%rd<53>;

	ld.param.u64 	%rd7, [_Z23matmul_cu_kernel_global7mat2d_tS_S__param_2];
	ld.param.u32 	%r1, [_Z23matmul_cu_kernel_global7mat2d_tS_S__param_0+12];
	ld.param.u32 	%r2, [_Z23matmul_cu_kernel_global7mat2d_tS_S__param_1+12];
	ld.param.u64 	%rd8, [_Z23matmul_cu_kernel_global7mat2d_tS_S__param_1];
	ld.param.u64 	%rd9, [_Z23matmul_cu_kernel_global7mat2d_tS_S__param_0];
	ld.param.v2.u32 	{%r23, %r24}, [_Z23matmul_cu_kernel_global7mat2d_tS_S__param_2+8];
	cvta.to.global.u64 	%rd1, %rd9;
	cvta.to.global.u64 	%rd2, %rd8;
	mov.u32 	%r25, %ctaid.y;
	shl.b32 	%r26, %r25, 4;
	mov.u32 	%r27, %tid.y;
	add.s32 	%r28, %r26, %r27;
	mov.u32 	%r29, %ctaid.x;
	shl.b32 	%r30, %r29, 4;
	mov.u32 	%r31, %tid.x;
	add.s32 	%r5, %r30, %r31;
	setp.ge.s32 	%p1, %r5, %r24;
	setp.ge.s32 	%p2, %r28, %r23;
	or.pred  	%p3, %p1, %p2;
	@%p3 bra 	$L__BB1_13;
	cvta.to.global.u64 	%rd10, %rd7;
	mad.lo.s32 	%r32, %r24, %r28, %r5;
	mul.wide.s32 	%rd11, %r32, 4;
	add.s64 	%rd3, %rd10, %rd11;
	mov.b32 	%r33, 0;
	st.global.u32 	[%rd3], %r33;
	setp.lt.s32 	%p4, %r1, 1;
	@%p4 bra 	$L__BB1_13;
	mul.lo.s32 	%r6, %r1, %r28;
	and.b32  	%r7, %r1, 7;
	setp.lt.u32 	%p5, %r1, 8;
	mov.b32 	%r45, 0;
	mov.f32 	%f53, 0f00000000;
	@%p5 bra 	$L__BB1_5;
	and.b32  	%r45, %r1, 2147483640;
	neg.s32 	%r43, %r45;
	shl.b32 	%r10, %r2, 3;
	mul.wide.u32 	%rd12, %r6, 4;
	add.s64 	%rd13, %rd12, %rd1;
	add.s64 	%rd52, %rd13, 16;
	mov.f32 	%f53, 0f00000000;
	mul.wide.s32 	%rd16, %r2, 4;
	mov.u32 	%r42, %r5;
$L__BB1_4:
	.pragma "nounroll";
	ld.global.f32 	%f10, [%rd52+-16];
	mul.wide.s32 	%rd14, %r42, 4;
	add.s64 	%rd15, %rd2, %rd14;
	ld.global.f32 	%f11, [%rd15];
	fma.rn.f32 	%f12, %f10, %f11, %f53;
	st.global.f32 	[%rd3], %f12;
	ld.global.f32 	%f13, [%rd52+-12];
	add.s64 	%rd17, %rd15, %rd16;
	ld.global.f32 	%f14, [%rd17];
	fma.rn.f32 	%f15, %f13, %f14, %f12;
	st.global.f32 	[%rd3], %f15;
	ld.global.f32 	%f16, [%rd52+-8];
	add.s64 	%rd18, %rd17, %rd16;
	ld.global.f32 	%f17, [%rd18];
	fma.rn.f32 	%f18, %f16, %f17, %f15;
	st.global.f32 	[%rd3], %f18;
	ld.global.f32 	%f19, [%rd52+-4];
	add.s64 	%rd19, %rd18, %rd16;
	ld.global.f32 	%f20, [%rd19];
	fma.rn.f32 	%f21, %f19, %f20, %f18;
	st.global.f32 	[%rd3], %f21;
	ld.global.f32 	%f22, [%rd52];
	add.s64 	%rd20, %rd19, %rd16;
	ld.global.f32 	%f23, [%rd20];
	fma.rn.f32 	%f24, %f22, %f23, %f21;
	st.global.f32 	[%rd3], %f24;
	ld.global.f32 	%f25, [%rd52+4];
	add.s64 	%rd21, %rd20, %rd16;
	ld.global.f32 	%f26, [%rd21];
	fma.rn.f32 	%f27, %f25, %f26, %f24;
	st.global.f32 	[%rd3], %f27;
	ld.global.f32 	%f28, [%rd52+8];
	add.s64 	%rd22, %rd21, %rd16;
	ld.global.f32 	%f29, [%rd22];
	fma.rn.f32 	%f30, %f28, %f29, %f27;
	st.global.f32 	[%rd3], %f30;
	ld.global.f32 	%f31, [%rd52+12];
	add.s64 	%rd23, %rd22, %rd16;
	ld.global.f32 	%f32, [%rd23];
	fma.rn.f32 	%f53, %f31, %f32, %f30;
	st.global.f32 	[%rd3], %f53;
	add.s32 	%r43, %r43, 8;
	add.s32 	%r42, %r42, %r10;
	add.s64 	%rd52, %rd52, 32;
	setp.ne.s32 	%p6, %r43, 0;
	@%p6 bra 	$L__BB1_4;
$L__BB1_5:
	setp.eq.s32 	%p7, %r7, 0;
	@%p7 bra 	$L__BB1_13;
	and.b32  	%r16, %r1, 3;
	setp.lt.u32 	%p8, %r7, 4;
	@%p8 bra 	$L__BB1_8;
	add.s32 	%r35, %r45, %r6;
	mul.wide.u32 	%rd24, %r35, 4;
	add.s64 	%rd25, %rd1, %rd24;
	ld.global.f32 	%f33, [%rd25];
	mad.lo.s32 	%r36, %r45, %r2, %r5;
	mul.wide.s32 	%rd26, %r36, 4;
	add.s64 	%rd27, %rd2, %rd26;
	ld.global.f32 	%f34, [%rd27];
	fma.rn.f32 	%f35, %f33, %f34, %f53;
	st.global.f32 	[%rd3], %f35;
	cvt.u64.u32 	%rd28, %r6;
	cvt.u64.u32 	%rd29, %r45;
	add.s64 	%rd30, %rd29, %rd28;
	shl.b64 	%rd31, %rd30, 2;
	add.s64 	%rd32, %rd1, %rd31;
	ld.global.f32 	%f36, [%rd32+4];
	mul.wide.s32 	%rd33, %r2, 4;
	add.s64 	%rd34, %rd27, %rd33;
	ld.global.f32 	%f37, [%rd34];
	fma.rn.f32 	%f38, %f36, %f37, %f35;
	st.global.f32 	[%rd3], %f38;
	ld.global.f32 	%f39, [%rd32+8];
	add.s64 	%rd35, %rd34, %rd33;
	ld.global.f32 	%f40, [%rd35];
	fma.rn.f32 	%f41, %f39, %f40, %f38;
	st.global.f32 	[%rd3], %f41;
	ld.global.f32 	%f42, [%rd32+12];
	add.s64 	%rd36, %rd35, %rd33;
	ld.global.f32 	%f43, [%rd36];
	fma.rn.f32 	%f53, %f42, %f43, %f41;
	st.global.f32 	[%rd3], %f53;
	add.s32 	%r45, %r45, 4;
$L__BB1_8:
	setp.eq.s32 	%p9, %r16, 0;
	@%p9 bra 	$L__BB1_13;
	setp.eq.s32 	%p10, %r16, 1;
	@%p10 bra 	$L__BB1_11;
	add.s32 	%r37, %r45, %r6;
	mul.wide.u32 	%rd37, %r37, 4;
	add.s64 	%rd38, %rd1, %rd37;
	ld.global.f32 	%f44, [%rd38];
	mad.lo.s32 	%r38, %r45, %r2, %r5;
	mul.wide.s32 	%rd39, %r38, 4;
	add.s64 	%rd40, %rd2, %rd39;
	ld.global.f32 	%f45, [%rd40];
	fma.rn.f32 	%f46, %f44, %f45, %f53;
	st.global.f32 	[%rd3], %f46;
	cvt.u64.u32 	%rd41, %r6;
	cvt.u64.u32 	%rd42, %r45;
	add.s64 	%rd43, %rd42, %rd41;
	shl.b64 	%rd44, %rd43, 2;
	add.s64 	%rd45, %rd1, %rd44;
	ld.global.f32 	%f47, [%rd45+4];
	mul.wide.s32 	%rd46, %r2, 4;
	add.s64 	%rd47, %rd40, %rd46;
	ld.global.f32 	%f48, [%rd47];
	fma.rn.f32 	%f53, %f47, %f48, %f46;
	st.global.f32 	[%rd3], %f53;
	add.s32 	%r45, %r45, 2;
$L__BB1_11:
	and.b32  	%r39, %r1, 1;
	setp.eq.b32 	%p11, %r39, 1;
	not.pred 	%p12, %p11;
	@%p12 bra 	$L__BB1_13;
	add.s32 	%r40, %r45, %r6;
	mul.wide.u32 	%rd48, %r40, 4;
	add.s64 	%rd49, %rd1, %rd48;
	ld.global.f32 	%f49, [%rd49];
	mad.lo.s32 	%r41, %r45, %r2, %r5;
	mul.wide.s32 	%rd50, %r41, 4;
	add.s64 	%rd51, %rd2, %rd50;
	ld.global.f32 	%f50, [%rd51];
	fma.rn.f32 	%f51, %f49, %f50, %f53;
	st.global.f32 	[%rd3], %f51;
$L__BB1_13:
	bar.sync 	0;
	ret;

}


// ===== COMPILED SASS (sm_100) =====

	.target	sm_100

	.elftype	@"ET_EXEC"


//--------------------- .note.nv.tkinfo           --------------------------
	.section	.note.nv.tkinfo,"",@"SHT_NOTE"
	.sectionflags	@"SHF_NOTE_NV_TKINFO"
	.tkinfo
        /*0018*/ 	.word	0x00000002
        /*0030*/ 	.string	""
        /*0030*/ 	.string	"ptxas"
        /*0030*/ 	.string	"Cuda compilation tools, release 13.0, V13.0.88"
        /*0030*/ 	.string	"Build cuda_13.0.r13.0/compiler.36424714_0"
        /*0030*/ 	.string	"-arch sm_100 -m 64 "



//--------------------- .note.nv.cuinfo           --------------------------
	.section	.note.nv.cuinfo,"",@"SHT_NOTE"
	.sectionflags	@"SHF_NOTE_NV_CUINFO"
        /*0018*/ 	.short	0x0002
        /*001a*/ 	.short	0x0064
        /*001c*/ 	.short	0x0082
	.zero		2


//--------------------- .nv.info                  --------------------------
	.section	.nv.info,"",@"SHT_CUDA_INFO"
	.align	4


	//----- nvinfo : EIATTR_REGCOUNT
	.align		4
        /*0000*/ 	.byte	0x04, 0x2f
        /*0002*/ 	.short	(.L_1 - .L_0)
	.align		4
.L_0:
        /*0004*/ 	.word	index@(_Z16matmul_cu_kernel7mat2d_tS_S_)
        /*0008*/ 	.word	0x00000020


	//----- nvinfo : EIATTR_FRAME_SIZE
	.align		4
.L_1:
        /*000c*/ 	.byte	0x04, 0x11
        /*000e*/ 	.short	(.L_3 - .L_2)
	.align		4
.L_2:
        /*0010*/ 	.word	index@(_Z16matmul_cu_kernel7mat2d_tS_S_)
        /*0014*/ 	.word	0x00000000


	//----- nvinfo : EIATTR_REGCOUNT
	.align		4
.L_3:
        /*0018*/ 	.byte	0x04, 0x2f
        /*001a*/ 	.short	(.L_5 - .L_4)
	.align		4
.L_4:
        /*001c*/ 	.word	index@(_Z23matmul_cu_kernel_global7mat2d_tS_S_)
        /*0020*/ 	.word	0x00000018


	//----- nvinfo : EIATTR_FRAME_SIZE
	.align		4
.L_5:
        /*0024*/ 	.byte	0x04, 0x11
        /*0026*/ 	.short	(.L_7 - .L_6)
	.align		4
.L_6:
        /*0028*/ 	.word	index@(_Z23matmul_cu_kernel_global7mat2d_tS_S_)
        /*002c*/ 	.word	0x00000000


	//----- nvinfo : EIATTR_MIN_STACK_SIZE
	.align		4
.L_7:
        /*0030*/ 	.byte	0x04, 0x12
        /*0032*/ 	.short	(.L_9 - .L_8)
	.align		4
.L_8:
        /*0034*/ 	.word	index@(_Z23matmul_cu_kernel_global7mat2d_tS_S_)
        /*0038*/ 	.word	0x00000000


	//----- nvinfo : EIATTR_MIN_STACK_SIZE
	.align		4
.L_9:
        /*003c*/ 	.byte	0x04, 0x12
        /*003e*/ 	.short	(.L_11 - .L_10)
	.align		4
.L_10:
        /*0040*/ 	.word	index@(_Z16matmul_cu_kernel7mat2d_tS_S_)
        /*0044*/ 	.word	0x00000000
.L_11:


//--------------------- .nv.compat                --------------------------
	.section	.nv.compat,"",@"SHT_CUDA_COMPAT_INFO"
	.align	4
        /*0000*/ 	.byte	0x02, 0x09, 0x00, 0x00, 0x02, 0x02, 0x01, 0x00, 0x02, 0x05, 0x05, 0x00, 0x03, 0x07, 0x01, 0x01
        /*0010*/ 	.byte	0x02, 0x03, 0x00, 0x00, 0x02, 0x06, 0x01, 0x00, 0x04, 0x0b, 0x08, 0x00, 0x09, 0x00, 0x00, 0x00
        /*0020*/ 	.byte	0x00, 0x00, 0x00, 0x00


//--------------------- .nv.info._Z23matmul_cu_kernel_global7mat2d_tS_S_ --------------------------
	.section	.nv.info._Z23matmul_cu_kernel_global7mat2d_tS_S_,"",@"SHT_CUDA_INFO"
	.sectionflags	@""
	.align	4


	//----- nvinfo : EIATTR_CUDA_API_VERSION
	.align		4
        /*0000*/ 	.byte	0x04, 0x37
        /*0002*/ 	.short	(.L_13 - .L_12)
.L_12:
        /*0004*/ 	.word	0x00000082


	//----- nvinfo : EIATTR_KPARAM_INFO
	.align		4
.L_13:
        /*0008*/ 	.byte	0x04, 0x17
        /*000a*/ 	.short	(.L_15 - .L_14)
.L_14:
        /*000c*/ 	.word	0x00000000
        /*0010*/ 	.short	0x0002
        /*0012*/ 	.short	0x0020
        /*0014*/ 	.byte	0x00, 0xf0, 0x41, 0x00


	//----- nvinfo : EIATTR_KPARAM_INFO
	.align		4
.L_15:
        /*0018*/ 	.byte	0x04, 0x17
        /*001a*/ 	.short	(.L_17 - .L_16)
.L_16:
        /*001c*/ 	.word	0x00000000
        /*0020*/ 	.short	0x0001
        /*0022*/ 	.short	0x0010
        /*0024*/ 	.byte	0x00, 0xf0, 0x41, 0x00


	//----- nvinfo : EIATTR_KPARAM_INFO
	.align		4
.L_17:
        /*0028*/ 	.byte	0x04, 0x17
        /*002a*/ 	.short	(.L_19 - .L_18)
.L_18:
        /*002c*/ 	.word	0x00000000
        /*0030*/ 	.short	0x0000
        /*0032*/ 	.short	0x0000
        /*0034*/ 	.byte	0x00, 0xf0, 0x41, 0x00


	//----- nvinfo : EIATTR_SPARSE_MMA_MASK
	.align		4
.L_19:
        /*0038*/ 	.byte	0x03, 0x50
        /*003a*/ 	.short	0x0000


	//----- nvinfo : EIATTR_MAXREG_COUNT
	.align		4
        /*003c*/ 	.byte	0x03, 0x1b
        /*003e*/ 	.short	0x00ff


	//----- nvinfo : EIATTR_NUM_BARRIERS
	.align		4
        /*0040*/ 	.byte	0x02, 0x4c
        /*0042*/ 	.byte	0x01
	.zero		1


	//----- nvinfo : EIATTR_MERCURY_ISA_VERSION
	.align		4
        /*0044*/ 	.byte	0x03, 0x5f
        /*0046*/ 	.short	0x0101


	//----- nvinfo : EIATTR_VRC_CTA_INIT_COUNT
	.align		4
        /*0048*/ 	.byte	0x02, 0x4a
	.zero		1
	.zero		1


	//----- nvinfo : EIATTR_EXIT_INSTR_OFFSETS
	.align		4
        /*004c*/ 	.byte	0x04, 0x1c
        /*004e*/ 	.short	(.L_21 - .L_20)


	//   ....[0]....
.L_20:
        /*0050*/ 	.word	0x00000a30


	//----- nvinfo : EIATTR_CRS_STACK_SIZE
	.align		4
.L_21:
        /*0054*/ 	.byte	0x04, 0x1e
        /*0056*/ 	.short	(.L_23 - .L_22)
.L_22:
        /*0058*/ 	.word	0x00000000


	//----- nvinfo : EIATTR_CBANK_PARAM_SIZE
	.align		4
.L_23:
        /*005c*/ 	.byte	0x03, 0x19
        /*005e*/ 	.short	0x0030


	//----- nvinfo : EIATTR_PARAM_CBANK
	.align		4
        /*0060*/ 	.byte	0x04, 0x0a
        /*0062*/ 	.short	(.L_25 - .L_24)
	.align		4
.L_24:
        /*0064*/ 	.word	index@(.nv.constant0._Z23matmul_cu_kernel_global7mat2d_tS_S_)
        /*0068*/ 	.short	0x0380
        /*006a*/ 	.short	0x0030


	//----- nvinfo : EIATTR_SW_WAR
	.align		4
.L_25:
        /*006c*/ 	.byte	0x04, 0x36
        /*006e*/ 	.short	(.L_27 - .L_26)
.L_26:
        /*0070*/ 	.word	0x00000008
.L_27:


//--------------------- .nv.info._Z16matmul_cu_kernel7mat2d_tS_S_ --------------------------
	.section	.nv.info._Z16matmul_cu_kernel7mat2d_tS_S_,"",@"SHT_CUDA_INFO"
	.sectionflags	@""
	.align	4


	//----- nvinfo : EIATTR_CUDA_API_VERSION
	.align		4
        /*0000*/ 	.byte	0x04, 0x37
        /*0002*/ 	.short	(.L_29 - .L_28)
.L_28:
        /*0004*/ 	.word	0x00000082


	//----- nvinfo : EIATTR_KPARAM_INFO
	.align		4
.L_29:
        /*0008*/ 	.byte	0x04, 0x17
        /*000a*/ 	.short	(.L_31 - .L_30)
.L_30:
        /*000c*/ 	.word	0x00000000
        /*0010*/ 	.short	0x0002
        /*0012*/ 	.short	0x0020
        /*0014*/ 	.byte	0x00, 0xf0, 0x41, 0x00


	//----- nvinfo : EIATTR_KPARAM_INFO
	.align		4
.L_31:
        /*0018*/ 	.byte	0x04, 0x17
        /*001a*/ 	.short	(.L_33 - .L_32)
.L_32:
        /*001c*/ 	.word	0x00000000
        /*0020*/ 	.short	0x0001
        /*0022*/ 	.short	0x0010
        /*0024*/ 	.byte	0x00, 0xf0, 0x41, 0x00


	//----- nvinfo : EIATTR_KPARAM_INFO
	.align		4
.L_33:
        /*0028*/ 	.byte	0x04, 0x17
        /*002a*/ 	.short	(.L_35 - .L_34)
.L_34:
        /*002c*/ 	.word	0x00000000
        /*0030*/ 	.short	0x0000
        /*0032*/ 	.short	0x0000
        /*0034*/ 	.byte	0x00, 0xf0, 0x41, 0x00


	//----- nvinfo : EIATTR_SPARSE_MMA_MASK
	.align		4
.L_35:
        /*0038*/ 	.byte	0x03, 0x50
        /*003a*/ 	.short	0x0000


	//----- nvinfo : EIATTR_MAXREG_COUNT
	.align		4
        /*003c*/ 	.byte	0x03, 0x1b
        /*003e*/ 	.short	0x00ff


	//----- nvinfo : EIATTR_NUM_BARRIERS
	.align		4
        /*0040*/ 	.byte	0x02, 0x4c
        /*0042*/ 	.byte	0x01
	.zero		1


	//----- nvinfo : EIATTR_MERCURY_ISA_VERSION
	.align		4
        /*0044*/ 	.byte	0x03, 0x5f
        /*0046*/ 	.short	0x0101


	//----- nvinfo : EIATTR_VRC_CTA_INIT_COUNT
	.align		4
        /*0048*/ 	.byte	0x02, 0x4a
	.zero		1
	.zero		1


	//----- nvinfo : EIATTR_EXIT_INSTR_OFFSETS
	.align		4
        /*004c*/ 	.byte	0x04, 0x1c
        /*004e*/ 	.short	(.L_37 - .L_36)


	//   ....[0]....
.L_36:
        /*0050*/ 	.word	0x000009e0


	//   ....[1]....
        /*0054*/ 	.word	0x00000a40


	//----- nvinfo : EIATTR_CRS_STACK_SIZE
	.align		4
.L_37:
        /*0058*/ 	.byte	0x04, 0x1e
        /*005a*/ 	.short	(.L_39 - .L_38)
.L_38:
        /*005c*/ 	.word	0x00000000


	//----- nvinfo : EIATTR_CBANK_PARAM_SIZE
	.align		4
.L_39:
        /*0060*/ 	.byte	0x03, 0x19
        /*0062*/ 	.short	0x0030


	//----- nvinfo : EIATTR_PARAM_CBANK
	.align		4
        /*0064*/ 	.byte	0x04, 0x0a
        /*0066*/ 	.short	(.L_41 - .L_40)
	.align		4
.L_40:
        /*0068*/ 	.word	index@(.nv.constant0._Z16matmul_cu_kernel7mat2d_tS_S_)
        /*006c*/ 	.short	0x0380
        /*006e*/ 	.short	0x0030


	//----- nvinfo : EIATTR_SW_WAR
	.align		4
.L_41:
        /*0070*/ 	.byte	0x04, 0x36
        /*0072*/ 	.short	(.L_43 - .L_42)
.L_42:
        /*0074*/ 	.word	0x00000008
.L_43:


//--------------------- .nv.callgraph             --------------------------
	.section	.nv.callgraph,"",@"SHT_CUDA_CALLGRAPH"
	.align	4
	.sectionentsize	8
	.align		4
        /*0000*/ 	.word	0x00000000
	.align		4
        /*0004*/ 	.word	0xffffffff
	.align		4
        /*0008*/ 	.word	0x00000000
	.align		4
        /*000c*/ 	.word	0xfffffffe
	.align		4
        /*0010*/ 	.word	0x00000000
	.align		4
        /*0014*/ 	.word	0xfffffffd
	.align		4
        /*0018*/ 	.word	0x00000000
	.align		4
        /*001c*/ 	.word	0xfffffffc


//--------------------- .text._Z23matmul_cu_kernel_global7mat2d_tS_S_ --------------------------
	.section	.text._Z23matmul_cu_kernel_global7mat2d_tS_S_,"ax",@progbits
	.align	128
        .global         _Z23matmul_cu_kernel_global7mat2d_tS_S_
        .type           _Z23matmul_cu_kernel_global7mat2d_tS_S_,@function
        .size           _Z23matmul_cu_kernel_global7mat2d_tS_S_,(.L_x_14 - _Z23matmul_cu_kernel_global7mat2d_tS_S_)
        .other          _Z23matmul_cu_kernel_global7mat2d_tS_S_,@"STO_CUDA_ENTRY STV_DEFAULT"
_Z23matmul_cu_kernel_global7mat2d_tS_S_:
.text._Z23matmul_cu_kernel_global7mat2d_tS_S_:
[----:B------:R-:W-:Y:S01]  /*0000*/  LDC R1, c[0x0][0x37c] ;  /* 0x0000df00ff017b82 */ /* 0x000fe20000000800 */
[----:B------:R-:W0:Y:S01]  /*0010*/  S2R R5, SR_CTAID.Y ;  /* 0x0000000000057919 */ /* 0x000e220000002600 */
[----:B------:R-:W1:Y:S01]  /*0020*/  LDCU.64 UR10, c[0x0][0x3a8] ;  /* 0x00007500ff0a77ac */ /* 0x000e620008000a00 */
[----:B------:R-:W-:Y:S01]  /*0030*/  BSSY.RECONVERGENT B0, `(.L_x_0) ;  /* 0x000009e000007945 */ /* 0x000fe20003800200 */
[----:B------:R-:W0:Y:S01]  /*0040*/  S2R R0, SR_TID.Y ;  /* 0x0000000000007919 */ /* 0x000e220000002200 */
[----:B------:R-:W2:Y:S01]  /*0050*/  S2R R2, SR_CTAID.X ;  /* 0x0000000000027919 */ /* 0x000ea20000002500 */
[----:B------:R-:W2:Y:S01]  /*0060*/  S2R R3, SR_TID.X ;  /* 0x0000000000037919 */ /* 0x000ea20000002100 */
[----:B0-----:R-:W-:-:S04]  /*0070*/  LEA R5, R5, R0, 0x4 ;  /* 0x0000000005057211 */ /* 0x001fc800078e20ff */
[----:B-1----:R-:W-:Y:S02]  /*0080*/  ISETP.GE.AND P0, PT, R5, UR10, PT ;  /* 0x0000000a05007c0c */ /* 0x002fe4000bf06270 */
[----:B--2---:R-:W-:-:S04]  /*0090*/  LEA R0, R2, R3, 0x4 ;  /* 0x0000000302007211 */ /* 0x004fc800078e20ff */
[----:B------:R-:W-:-:S13]  /*00a0*/  ISETP.GE.OR P0, PT, R0, UR11, P0 ;  /* 0x0000000b00007c0c */ /* 0x000fda0008706670 */
[----:B------:R-:W-:Y:S05]  /*00b0*/  @P0 BRA `(.L_x_1) ;  /* 0x0000000800540947 */ /* 0x000fea0003800000 */
[----:B------:R-:W0:Y:S01]  /*00c0*/  LDC.64 R2, c[0x0][0x3a0] ;  /* 0x0000e800ff027b82 */ /* 0x000e220000000a00 */
[----:B------:R-:W1:Y:S01]  /*00d0*/  LDCU.64 UR8, c[0x0][0x358] ;  /* 0x00006b00ff0877ac */ /* 0x000e620008000a00 */
[----:B------:R-:W-:Y:S01]  /*00e0*/  IMAD R7, R5, UR11, R0 ;  /* 0x0000000b05077c24 */ /* 0x000fe2000f8e0200 */
[----:B------:R-:W2:Y:S02]  /*00f0*/  LDCU UR5, c[0x0][0x38c] ;  /* 0x00007180ff0577ac */ /* 0x000ea40008000800 */
[----:B--2---:R-:W-:Y:S01]  /*0100*/  UISETP.GE.AND UP0, UPT, UR5, 0x1, UPT ;  /* 0x000000010500788c */ /* 0x004fe2000bf06270 */
[----:B0-----:R-:W-:-:S05]  /*0110*/  IMAD.WIDE R2, R7, 0x4, R2 ;  /* 0x0000000407027825 */ /* 0x001fca00078e0202 */
[----:B-1----:R0:W-:Y:S03]  /*0120*/  STG.E desc[UR8][R2.64], RZ ;  /* 0x000000ff02007986 */ /* 0x0021e6000c101908 */
[----:B------:R-:W-:Y:S05]  /*0130*/  BRA.U !UP0, `(.L_x_1) ;  /* 0x0000000908347547 */ /* 0x000fea000b800000 */
[----:B------:R-:W-:Y:S02]  /*0140*/  UISETP.GE.U32.AND UP1, UPT, UR5, 0x8, UPT ;  /* 0x000000080500788c */ /* 0x000fe4000bf26070 */
[----:B------:R-:W-:Y:S02]  /*0150*/  IMAD R4, R5, UR5, RZ ;  /* 0x0000000505047c24 */ /* 0x000fe4000f8e02ff */
[----:B------:R-:W-:Y:S01]  /*0160*/  HFMA2 R5, -RZ, RZ, 0, 0 ;  /* 0x00000000ff057431 */ /* 0x000fe200000001ff */
[----:B------:R-:W-:Y:S01]  /*0170*/  ULOP3.LUT UR6, UR5, 0x7, URZ, 0xc0, !UPT ;  /* 0x0000000705067892 */ /* 0x000fe2000f8ec0ff */
[----:B------:R-:W-:-:S03]  /*0180*/  UMOV UR4, URZ ;  /* 0x000000ff00047c82 */ /* 0x000fc60008000000 */
[----:B------:R-:W-:Y:S01]  /*0190*/  UISETP.NE.AND UP0, UPT, UR6, URZ, UPT ;  /* 0x000000ff0600728c */ /* 0x000fe2000bf05270 */
[----:B------:R-:W-:Y:S10]  /*01a0*/  BRA.U !UP1, `(.L_x_2) ;  /* 0x0000000109e87547 */ /* 0x000ff4000b800000 */
[----:B------:R-:W1:Y:S01]  /*01b0*/  LDC.64 R6, c[0x0][0x380] ;  /* 0x0000e000ff067b82 */ /* 0x000e620000000a00 */
[----:B------:R-:W-:Y:S01]  /*01c0*/  ULOP3.LUT UR4, UR5, 0x7ffffff8, URZ, 0xc0, !UPT ;  /* 0x7ffffff805047892 */ /* 0x000fe2000f8ec0ff */
[----:B------:R-:W-:Y:S02]  /*01d0*/  MOV R5, RZ ;  /* 0x000000ff00057202 */ /* 0x000fe40000000f00 */
[----:B------:R-:W-:Y:S01]  /*01e0*/  MOV R8, R0 ;  /* 0x0000000000087202 */ /* 0x000fe20000000f00 */
[----:B------:R-:W-:Y:S01]  /*01f0*/  UIADD3 UR7, UPT, UPT, -UR4, URZ, URZ ;  /* 0x000000ff04077290 */ /* 0x000fe2000fffe1ff */
[----:B-1----:R-:W-:-:S03]  /*0200*/  IMAD.WIDE.U32 R6, R4, 0x4, R6 ;  /* 0x0000000404067825 */ /* 0x002fc600078e0006 */
[----:B------:R-:W-:-:S04]  /*0210*/  IADD3 R14, P0, PT, R6, 0x10, RZ ;  /* 0x00000010060e7810 */ /* 0x000fc80007f1e0ff */
[----:B------:R-:W-:-:S09]  /*0220*/  IADD3.X R15, PT, PT, RZ, R7, RZ, P0, !PT ;  /* 0x00000007ff0f7210 */ /* 0x000fd200007fe4ff */
.L_x_3:
[----:B------:R-:W1:Y:S01]  /*0230*/  LDC.64 R10, c[0x0][0x390] ;  /* 0x0000e400ff0a7b82 */ /* 0x000e620000000a00 */
[----:B------:R-:W-:Y:S02]  /*0240*/  MOV R6, R14 ;  /* 0x0000000e00067202 */ /* 0x000fe40000000f00 */
[----:B------:R-:W-:-:S05]  /*0250*/  MOV R7, R15 ;  /* 0x0000000f00077202 */ /* 0x000fca0000000f00 */
[----:B--2---:R-:W2:Y:S01]  /*0260*/  LDG.E R12, desc[UR8][R6.64+-0x10] ;  /* 0xfffff008060c7981 */ /* 0x004ea2000c1e1900 */
[----:B------:R-:W3:Y:S01]  /*0270*/  LDC R9, c[0x0][0x39c] ;  /* 0x0000e700ff097b82 */ /* 0x000ee20000000800 */
[----:B-1----:R-:W-:-:S05]  /*0280*/  IMAD.WIDE R10, R8, 0x4, R10 ;  /* 0x00000004080a7825 */ /* 0x002fca00078e020a */
[----:B------:R-:W2:Y:S02]  /*0290*/  LDG.E R13, desc[UR8][R10.64] ;  /* 0x000000080a0d7981 */ /* 0x000ea4000c1e1900 */
[----:B--2---:R-:W-:Y:S01]  /*02a0*/  FFMA R5, R12, R13, R5 ;  /* 0x0000000d0c057223 */ /* 0x004fe20000000005 */
[----:B---3--:R-:W-:-:S04]  /*02b0*/  IMAD.WIDE R12, R9, 0x4, R10 ;  /* 0x00000004090c7825 */ /* 0x008fc800078e020a */
[----:B------:R1:W-:Y:S04]  /*02c0*/  STG.E desc[UR8][R2.64], R5 ;  /* 0x0000000502007986 */ /* 0x0003e8000c101908 */
[----:B------:R-:W2:Y:S04]  /*02d0*/  LDG.E R14, desc[UR8][R6.64+-0xc] ;  /* 0xfffff408060e7981 */ /* 0x000ea8000c1e1900 */
[----:B------:R-:W2:Y:S02]  /*02e0*/  LDG.E R15, desc[UR8][R12.64] ;  /* 0x000000080c0f7981 */ /* 0x000ea4000c1e1900 */
[----:B--2---:R-:W-:Y:S01]  /*02f0*/  FFMA R17, R14, R15, R5 ;  /* 0x0000000f0e117223 */ /* 0x004fe20000000005 */
[----:B------:R-:W-:-:S04]  /*0300*/  IMAD.WIDE R14, R9, 0x4, R12 ;  /* 0x00000004090e7825 */ /* 0x000fc800078e020c */
[----:B------:R2:W-:Y:S04]  /*0310*/  STG.E desc[UR8][R2.64], R17 ;  /* 0x0000001102007986 */ /* 0x0005e8000c101908 */
[----:B------:R-:W3:Y:S04]  /*0320*/  LDG.E R16, desc[UR8][R6.64+-0x8] ;  /* 0xfffff80806107981 */ /* 0x000ee8000c1e1900 */
[----:B------:R-:W3:Y:S02]  /*0330*/  LDG.E R10, desc[UR8][R14.64] ;  /* 0x000000080e0a7981 */ /* 0x000ee4000c1e1900 */
[----:B---3--:R-:W-:Y:S01]  /*0340*/  FFMA R19, R16, R10, R17 ;  /* 0x0000000a10137223 */ /* 0x008fe20000000011 */
[----:B------:R-:W-:-:S04]  /*0350*/  IMAD.WIDE R10, R9, 0x4, R14 ;  /* 0x00000004090a7825 */ /* 0x000fc800078e020e */
[----:B------:R3:W-:Y:S04]  /*0360*/  STG.E desc[UR8][R2.64], R19 ;  /* 0x0000001302007986 */ /* 0x0007e8000c101908 */
[----:B------:R-:W4:Y:S04]  /*0370*/  LDG.E R16, desc[UR8][R6.64+-0x4] ;  /* 0xfffffc0806107981 */ /* 0x000f28000c1e1900 */
[----:B-1----:R-:W4:Y:S01]  /*0380*/  LDG.E R5, desc[UR8][R10.64] ;  /* 0x000000080a057981 */ /* 0x002f22000c1e1900 */
[----:B------:R-:W-:-:S04]  /*0390*/  IMAD.WIDE R12, R9, 0x4, R10 ;  /* 0x00000004090c7825 */ /* 0x000fc800078e020a */
[----:B----4-:R-:W-:-:S05]  /*03a0*/  FFMA R5, R16, R5, R19 ;  /* 0x0000000510057223 */ /* 0x010fca0000000013 */
[----:B------:R1:W-:Y:S04]  /*03b0*/  STG.E desc[UR8][R2.64], R5 ;  /* 0x0000000502007986 */ /* 0x0003e8000c101908 */
[----:B------:R-:W4:Y:S04]  /*03c0*/  LDG.E R16, desc[UR8][R6.64] ;  /* 0x0000000806107981 */ /* 0x000f28000c1e1900 */
[----:B--2---:R-:W4:Y:S01]  /*03d0*/  LDG.E R17, desc[UR8][R12.64] ;  /* 0x000000080c117981 */ /* 0x004f22000c1e1900 */
[----:B------:R-:W-:-:S04]  /*03e0*/  IMAD.WIDE R14, R9, 0x4, R12 ;  /* 0x00000004090e7825 */ /* 0x000fc800078e020c */
[----:B----4-:R-:W-:-:S05]  /*03f0*/  FFMA R17, R16, R17, R5 ;  /* 0x0000001110117223 */ /* 0x010fca0000000005 */
[----:B------:R2:W-:Y:S04]  /*0400*/  STG.E desc[UR8][R2.64], R17 ;  /* 0x0000001102007986 */ /* 0x0005e8000c101908 */
[----:B------:R-:W3:Y:S04]  /*0410*/  LDG.E R16, desc[UR8][R6.64+0x4] ;  /* 0x0000040806107981 */ /* 0x000ee8000c1e1900 */
[----:B------:R-:W3:Y:S01]  /*0420*/  LDG.E R18, desc[UR8][R14.64] ;  /* 0x000000080e127981 */ /* 0x000ee2000c1e1900 */
[----:B------:R-:W-:-:S04]  /*0430*/  IMAD.WIDE R10, R9, 0x4, R14 ;  /* 0x00000004090a7825 */ /* 0x000fc800078e020e */
[----:B---3--:R-:W-:-:S05]  /*0440*/  FFMA R19, R16, R18, R17 ;  /* 0x0000001210137223 */ /* 0x008fca0000000011 */
[----:B------:R2:W-:Y:S04]  /*0450*/  STG.E desc[UR8][R2.64], R19 ;  /* 0x0000001302007986 */ /* 0x0005e8000c101908 */
[----:B-1----:R-:W3:Y:S04]  /*0460*/  LDG.E R5, desc[UR8][R10.64] ;  /* 0x000000080a057981 */ /* 0x002ee8000c1e1900 */
[----:B------:R-:W3:Y:S01]  /*0470*/  LDG.E R16, desc[UR8][R6.64+0x8] ;  /* 0x0000080806107981 */ /* 0x000ee2000c1e1900 */
[----:B------:R-:W-:-:S04]  /*0480*/  IMAD.WIDE R12, R9, 0x4, R10 ;  /* 0x00000004090c7825 */ /* 0x000fc800078e020a */
[----:B---3--:R-:W-:-:S05]  /*0490*/  FFMA R21, R16, R5, R19 ;  /* 0x0000000510157223 */ /* 0x008fca0000000013 */
[----:B------:R2:W-:Y:S04]  /*04a0*/  STG.E desc[UR8][R2.64], R21 ;  /* 0x0000001502007986 */ /* 0x0005e8000c101908 */
[----:B------:R-:W3:Y:S04]  /*04b0*/  LDG.E R12, desc[UR8][R12.64] ;  /* 0x000000080c0c7981 */ /* 0x000ee8000c1e1900 */
[----:B------:R-:W3:Y:S01]  /*04c0*/  LDG.E R16, desc[UR8][R6.64+0xc] ;  /* 0x00000c0806107981 */ /* 0x000ee2000c1e1900 */
[----:B------:R-:W-:-:S04]  /*04d0*/  UIADD3 UR7, UPT, UPT, UR7, 0x8, URZ ;  /* 0x0000000807077890 */ /* 0x000fc8000fffe0ff */
[----:B------:R-:W-:Y:S01]  /*04e0*/  UISETP.NE.AND UP1, UPT, UR7, URZ, UPT ;  /* 0x000000ff0700728c */ /* 0x000fe2000bf25270 */
[----:B------:R-:W-:Y:S02]  /*04f0*/  IADD3 R14, P0, PT, R6, 0x20, RZ ;  /* 0x00000020060e7810 */ /* 0x000fe40007f1e0ff */
[----:B------:R-:W-:Y:S02]  /*0500*/  LEA R8, R9, R8, 0x3 ;  /* 0x0000000809087211 */ /* 0x000fe400078e18ff */
[----:B------:R-:W-:Y:S01]  /*0510*/  IADD3.X R15, PT, PT, RZ, R7, RZ, P0, !PT ;  /* 0x00000007ff0f7210 */ /* 0x000fe200007fe4ff */
[----:B---3--:R-:W-:-:S05]  /*0520*/  FFMA R5, R16, R12, R21 ;  /* 0x0000000c10057223 */ /* 0x008fca0000000015 */
[----:B------:R2:W-:Y:S01]  /*0530*/  STG.E desc[UR8][R2.64], R5 ;  /* 0x0000000502007986 */ /* 0x0005e2000c101908 */
[----:B------:R-:W-:Y:S05]  /*0540*/  BRA.U UP1, `(.L_x_3) ;  /* 0xfffffffd01387547 */ /* 0x000fea000b83ffff */
.L_x_2:
[----:B------:R-:W-:Y:S05]  /*0550*/  BRA.U !UP0, `(.L_x_1) ;  /* 0x00000005082c7547 */ /* 0x000fea000b800000 */
[----:B------:R-:W-:Y:S02]  /*0560*/  UISETP.GE.U32.AND UP0, UPT, UR6, 0x4, UPT ;  /* 0x000000040600788c */ /* 0x000fe4000bf06070 */
[----:B------:R-:W-:-:S04]  /*0570*/  ULOP3.LUT UR7, UR5, 0x3, URZ, 0xc0, !UPT ;  /* 0x0000000305077892 */ /* 0x000fc8000f8ec0ff */
[----:B------:R-:W-:-:S03]  /*0580*/  UISETP.NE.AND UP1, UPT, UR7, URZ, UPT ;  /* 0x000000ff0700728c */ /* 0x000fc6000bf25270 */
[----:B------:R-:W-:Y:S08]  /*0590*/  BRA.U !UP0, `(.L_x_4) ;  /* 0x0000000108807547 */ /* 0x000ff0000b800000 */
[----:B------:R-:W1:Y:S01]  /*05a0*/  LDC R9, c[0x0][0x39c] ;  /* 0x0000e700ff097b82 */ /* 0x000e620000000800 */
[----:B------:R-:W-:Y:S01]  /*05b0*/  IADD3 R7, PT, PT, R4, UR4, RZ ;  /* 0x0000000404077c10 */ /* 0x000fe2000fffe0ff */
[----:B------:R-:W3:Y:S06]  /*05c0*/  LDCU.64 UR12, c[0x0][0x380] ;  /* 0x00007000ff0c77ac */ /* 0x000eec0008000a00 */
[----:B------:R-:W4:Y:S08]  /*05d0*/  LDC.64 R10, c[0x0][0x380] ;  /* 0x0000e000ff0a7b82 */ /* 0x000f300000000a00 */
[----:B------:R-:W5:Y:S01]  /*05e0*/  LDC.64 R12, c[0x0][0x390] ;  /* 0x0000e400ff0c7b82 */ /* 0x000f620000000a00 */
[----:B-1----:R-:W-:-:S02]  /*05f0*/  IMAD R15, R9, UR4, R0 ;  /* 0x00000004090f7c24 */ /* 0x002fc4000f8e0200 */
[----:B----4-:R-:W-:-:S06]  /*0600*/  IMAD.WIDE.U32 R10, R7, 0x4, R10 ;  /* 0x00000004070a7825 */ /* 0x010fcc00078e000a */
[----:B------:R-:W2:Y:S01]  /*0610*/  LDG.E R10, desc[UR8][R10.64] ;  /* 0x000000080a0a7981 */ /* 0x000ea2000c1e1900 */
[----:B-----5:R-:W-:-:S05]  /*0620*/  IMAD.WIDE R12, R15, 0x4, R12 ;  /* 0x000000040f0c7825 */ /* 0x020fca00078e020c */
[----:B------:R-:W2:Y:S01]  /*0630*/  LDG.E R8, desc[UR8][R12.64] ;  /* 0x000000080c087981 */ /* 0x000ea2000c1e1900 */
[----:B------:R-:W-:-:S04]  /*0640*/  IADD3 R7, P0, PT, R4, UR4, RZ ;  /* 0x0000000404077c10 */ /* 0x000fc8000ff1e0ff */
[----:B------:R-:W-:Y:S02]  /*0650*/  IADD3.X R14, PT, PT, RZ, RZ, RZ, P0, !PT ;  /* 0x000000ffff0e7210 */ /* 0x000fe400007fe4ff */
[----:B---3--:R-:W-:-:S04]  /*0660*/  LEA R6, P0, R7, UR12, 0x2 ;  /* 0x0000000c07067c11 */ /* 0x008fc8000f8010ff */
[----:B------:R-:W-:Y:S01]  /*0670*/  LEA.HI.X R7, R7, UR13, R14, 0x2, P0 ;  /* 0x0000000d07077c11 */ /* 0x000fe200080f140e */
[----:B------:R-:W-:-:S04]  /*0680*/  IMAD.WIDE R14, R9, 0x4, R12 ;  /* 0x00000004090e7825 */ /* 0x000fc800078e020c */
[----:B--2---:R-:W-:-:S05]  /*0690*/  FFMA R5, R10, R8, R5 ;  /* 0x000000080a057223 */ /* 0x004fca0000000005 */
[----:B------:R1:W-:Y:S04]  /*06a0*/  STG.E desc[UR8][R2.64], R5 ;  /* 0x0000000502007986 */ /* 0x0003e8000c101908 */
[----:B------:R-:W2:Y:S04]  /*06b0*/  LDG.E R16, desc[UR8][R14.64] ;  /* 0x000000080e107981 */ /* 0x000ea8000c1e1900 */
[----:B------:R-:W2:Y:S01]  /*06c0*/  LDG.E R8, desc[UR8][R6.64+0x4] ;  /* 0x0000040806087981 */ /* 0x000ea2000c1e1900 */
[----:B------:R-:W-:-:S04]  /*06d0*/  IMAD.WIDE R10, R9, 0x4, R14 ;  /* 0x00000004090a7825 */ /* 0x000fc800078e020e */
[----:B--2---:R-:W-:-:S05]  /*06e0*/  FFMA R13, R8, R16, R5 ;  /* 0x00000010080d7223 */ /* 0x004fca0000000005 */
[----:B------:R3:W-:Y:S04]  /*06f0*/  STG.E desc[UR8][R2.64], R13 ;  /* 0x0000000d02007986 */ /* 0x0007e8000c101908 */
[----:B------:R-:W2:Y:S04]  /*0700*/  LDG.E R12, desc[UR8][R10.64] ;  /* 0x000000080a0c7981 */ /* 0x000ea8000c1e1900 */
[----:B------:R-:W2:Y:S02]  /*0710*/  LDG.E R8, desc[UR8][R6.64+0x8] ;  /* 0x0000080806087981 */ /* 0x000ea4000c1e1900 */
[----:B--2---:R-:W-:Y:S01]  /*0720*/  FFMA R17, R8, R12, R13 ;  /* 0x0000000c08117223 */ /* 0x004fe2000000000d */
[----:B------:R-:W-:-:S04]  /*0730*/  IMAD.WIDE R8, R9, 0x4, R10 ;  /* 0x0000000409087825 */ /* 0x000fc800078e020a */
[----:B------:R3:W-:Y:S04]  /*0740*/  STG.E desc[UR8][R2.64], R17 ;  /* 0x0000001102007986 */ /* 0x0007e8000c101908 */
[----:B------:R-:W1:Y:S04]  /*0750*/  LDG.E R12, desc[UR8][R6.64+0xc] ;  /* 0x00000c08060c7981 */ /* 0x000e68000c1e1900 */
[----:B------:R-:W1:Y:S01]  /*0760*/  LDG.E R8, desc[UR8][R8.64] ;  /* 0x0000000808087981 */ /* 0x000e62000c1e1900 */
[----:B------:R-:W-:Y:S01]  /*0770*/  UIADD3 UR4, UPT, UPT, UR4, 0x4, URZ ;  /* 0x0000000404047890 */ /* 0x000fe2000fffe0ff */
[----:B-1----:R-:W-:-:S05]  /*0780*/  FFMA R5, R12, R8, R17 ;  /* 0x000000080c057223 */ /* 0x002fca0000000011 */
[----:B------:R3:W-:Y:S06]  /*0790*/  STG.E desc[UR8][R2.64], R5 ;  /* 0x0000000502007986 */ /* 0x0007ec000c101908 */
.L_x_4:
[----:B------:R-:W-:Y:S05]  /*07a0*/  BRA.U !UP1, `(.L_x_1) ;  /* 0x0000000109987547 */ /* 0x000fea000b800000 */
[----:B------:R-:W-:Y:S02]  /*07b0*/  UISETP.NE.AND UP0, UPT, UR7, 0x1, UPT ;  /* 0x000000010700788c */ /* 0x000fe4000bf05270 */
[----:B------:R-:W-:-:S04]  /*07c0*/  ULOP3.LUT UR5, UR5, 0x1, URZ, 0xc0, !UPT ;  /* 0x0000000105057892 */ /* 0x000fc8000f8ec0ff */
[----:B------:R-:W-:-:S03]  /*07d0*/  UISETP.NE.U32.AND UP1, UPT, UR5, 0x1, UPT ;  /* 0x000000010500788c */ /* 0x000fc6000bf25070 */
[----:B------:R-:W-:Y:S08]  /*07e0*/  BRA.U !UP0, `(.L_x_5) ;  /* 0x0000000108587547 */ /* 0x000ff0000b800000 */
[----:B---3--:R-:W1:Y:S01]  /*07f0*/  LDC R13, c[0x0][0x39c] ;  /* 0x0000e700ff0d7b82 */ /* 0x008e620000000800 */
[----:B------:R-:W-:Y:S01]  /*0800*/  IADD3 R11, PT, PT, R4, UR4, RZ ;  /* 0x00000004040b7c10 */ /* 0x000fe2000fffe0ff */
[----:B------:R-:W3:Y:S06]  /*0810*/  LDCU.64 UR6, c[0x0][0x380] ;  /* 0x00007000ff0677ac */ /* 0x000eec0008000a00 */
[----:B------:R-:W4:Y:S08]  /*0820*/  LDC.64 R6, c[0x0][0x380] ;  /* 0x0000e000ff067b82 */ /* 0x000f300000000a00 */
[----:B------:R-:W5:Y:S01]  /*0830*/  LDC.64 R8, c[0x0][0x390] ;  /* 0x0000e400ff087b82 */ /* 0x000f620000000a00 */
[----:B-1----:R-:W-:-:S02]  /*0840*/  IMAD R15, R13, UR4, R0 ;  /* 0x000000040d0f7c24 */ /* 0x002fc4000f8e0200 */
[----:B----4-:R-:W-:-:S06]  /*0850*/  IMAD.WIDE.U32 R6, R11, 0x4, R6 ;  /* 0x000000040b067825 */ /* 0x010fcc00078e0006 */
[----:B------:R-:W4:Y:S01]  /*0860*/  LDG.E R6, desc[UR8][R6.64] ;  /* 0x0000000806067981 */ /* 0x000f22000c1e1900 */
[----:B-----5:R-:W-:-:S05]  /*0870*/  IMAD.WIDE R8, R15, 0x4, R8 ;  /* 0x000000040f087825 */ /* 0x020fca00078e0208 */
[----:B------:R-:W4:Y:S01]  /*0880*/  LDG.E R12, desc[UR8][R8.64] ;  /* 0x00000008080c7981 */ /* 0x000f22000c1e1900 */
[----:B------:R-:W-:-:S04]  /*0890*/  IADD3 R11, P0, PT, R4, UR4, RZ ;  /* 0x00000004040b7c10 */ /* 0x000fc8000ff1e0ff */
[----:B------:R-:W-:Y:S02]  /*08a0*/  IADD3.X R14, PT, PT, RZ, RZ, RZ, P0, !PT ;  /* 0x000000ffff0e7210 */ /* 0x000fe400007fe4ff */
[----:B---3--:R-:W-:-:S04]  /*08b0*/  LEA R10, P0, R11, UR6, 0x2 ;  /* 0x000000060b0a7c11 */ /* 0x008fc8000f8010ff */
[----:B------:R-:W-:Y:S01]  /*08c0*/  LEA.HI.X R11, R11, UR7, R14, 0x2, P0 ;  /* 0x000000070b0b7c11 */ /* 0x000fe200080f140e */
[----:B----4-:R-:W-:Y:S01]  /*08d0*/  FFMA R15, R6, R12, R5 ;  /* 0x0000000c060f7223 */ /* 0x010fe20000000005 */
[----:B------:R-:W-:-:S04]  /*08e0*/  IMAD.WIDE R12, R13, 0x4, R8 ;  /* 0x000000040d0c7825 */ /* 0x000fc800078e0208 */
[----:B------:R1:W-:Y:S04]  /*08f0*/  STG.E desc[UR8][R2.64], R15 ;  /* 0x0000000f02007986 */ /* 0x0003e8000c101908 */
[----:B------:R-:W2:Y:S04]  /*0900*/  LDG.E R12, desc[UR8][R12.64] ;  /* 0x000000080c0c7981 */ /* 0x000ea8000c1e1900 */
[----:B------:R-:W2:Y:S01]  /*0910*/  LDG.E R10, desc[UR8][R10.64+0x4] ;  /* 0x000004080a0a7981 */ /* 0x000ea2000c1e1900 */
[----:B------:R-:W-:Y:S01]  /*0920*/  UIADD3 UR4, UPT, UPT, UR4, 0x2, URZ ;  /* 0x0000000204047890 */ /* 0x000fe2000fffe0ff */
[----:B--2---:R-:W-:-:S05]  /*0930*/  FFMA R5, R10, R12, R15 ;  /* 0x0000000c0a057223 */ /* 0x004fca000000000f */
[----:B------:R1:W-:Y:S06]  /*0940*/  STG.E desc[UR8][R2.64], R5 ;  /* 0x0000000502007986 */ /* 0x0003ec000c101908 */
.L_x_5:
[----:B------:R-:W-:Y:S05]  /*0950*/  BRA.U UP1, `(.L_x_1) ;  /* 0x00000001012c7547 */ /* 0x000fea000b800000 */
[----:B---3--:R-:W3:Y:S01]  /*0960*/  LDC R13, c[0x0][0x39c] ;  /* 0x0000e700ff0d7b82 */ /* 0x008ee20000000800 */
[----:B------:R-:W-:-:S07]  /*0970*/  IADD3 R11, PT, PT, R4, UR4, RZ ;  /* 0x00000004040b7c10 */ /* 0x000fce000fffe0ff */
[----:B------:R-:W4:Y:S08]  /*0980*/  LDC.64 R6, c[0x0][0x380] ;  /* 0x0000e000ff067b82 */ /* 0x000f300000000a00 */
[----:B------:R-:W5:Y:S01]  /*0990*/  LDC.64 R8, c[0x0][0x390] ;  /* 0x0000e400ff087b82 */ /* 0x000f620000000a00 */
[----:B---3--:R-:W-:Y:S02]  /*09a0*/  IMAD R13, R13, UR4, R0 ;  /* 0x000000040d0d7c24 */ /* 0x008fe4000f8e0200 */
[----:B----4-:R-:W-:-:S06]  /*09b0*/  IMAD.WIDE.U32 R6, R11, 0x4, R6 ;  /* 0x000000040b067825 */ /* 0x010fcc00078e0006 */
[----:B------:R-:W1:Y:S01]  /*09c0*/  LDG.E R6, desc[UR8][R6.64] ;  /* 0x0000000806067981 */ /* 0x000e62000c1e1900 */
[----:B-----5:R-:W-:-:S06]  /*09d0*/  IMAD.WIDE R8, R13, 0x4, R8 ;  /* 0x000000040d087825 */ /* 0x020fcc00078e0208 */
[----:B------:R-:W1:Y:S02]  /*09e0*/  LDG.E R8, desc[UR8][R8.64] ;  /* 0x0000000808087981 */ /* 0x000e64000c1e1900 */
[----:B-12---:R-:W-:-:S05]  /*09f0*/  FFMA R5, R6, R8, R5 ;  /* 0x0000000806057223 */ /* 0x006fca0000000005 */
[----:B------:R4:W-:Y:S02]  /*0a00*/  STG.E desc[UR8][R2.64], R5 ;  /* 0x0000000502007986 */ /* 0x0009e4000c101908 */
.L_x_1:
[----:B------:R-:W-:Y:S05]  /*0a10*/  BSYNC.RECONVERGENT B0 ;  /* 0x0000000000007941 */ /* 0x000fea0003800200 */
.L_x_0:
[----:B------:R-:W-:Y:S06]  /*0a20*/  BAR.SYNC.DEFER_BLOCKING 0x0 ;  /* 0x0000000000007b1d */ /* 0x000fec0000010000 */
[----:B------:R-:W-:Y:S05]  /*0a30*/  EXIT ;  /* 0x000000000000794d */ /* 0x000fea0003800000 */
.L_x_6:
[----:B------:R-:W-:-:S00]  /*0a40*/  BRA `(.L_x_6) ;  /* 0xfffffffc00fc7947 */ /* 0x000fc0000383ffff */
[----:B------:R-:W-:-:S00]  /*0a50*/  NOP ;  /* 0x0000000000007918 */ /* 0x000fc00000000000 */
        /* <DEDUP_REMOVED lines=10> */
.L_x_14:


//--------------------- .text._Z16matmul_cu_kernel7mat2d_tS_S_ --------------------------
	.section	.text._Z16matmul_cu_kernel7mat2d_tS_S_,"ax",@progbits
	.align	128
        .global         _Z16matmul_cu_kernel7mat2d_tS_S_
        .type           _Z16matmul_cu_kernel7mat2d_tS_S_,@function
        .size           _Z16matmul_cu_kernel7mat2d_tS_S_,(.L_x_15 - _Z16matmul_cu_kernel7mat2d_tS_S_)
        .other          _Z16matmul_cu_kernel7mat2d_tS_S_,@"STO_CUDA_ENTRY STV_DEFAULT"
_Z16matmul_cu_kernel7mat2d_tS_S_:
.text._Z16matmul_cu_kernel7mat2d_tS_S_:
[----:B------:R-:W-:Y:S01]  /*0000*/  LDC R1, c[0x0][0x37c] ;  /* 0x0000df00ff017b82 */ /* 0x000fe20000000800 */
[----:B------:R-:W0:Y:S07]  /*0010*/  S2R R17, SR_TID.Y ;  /* 0x0000000000117919 */ /* 0x000e2e0000002200 */
[----:B------:R-:W1:Y:S01]  /*0020*/  S2UR UR5, SR_CgaCtaId ;  /* 0x00000000000579c3 */ /* 0x000e620000008800 */
[----:B------:R-:W2:Y:S01]  /*0030*/  LDCU.64 UR6, c[0x0][0x3a8] ;  /* 0x00007500ff0677ac */ /* 0x000ea20008000a00 */
[----:B------:R-:W-:Y:S01]  /*0040*/  BSSY.RECONVERGENT B0, `(.L_x_7) ;  /* 0x0000098000007945 */ /* 0x000fe20003800200 */
[----:B------:R-:W0:Y:S01]  /*0050*/  S2R R18, SR_TID.X ;  /* 0x0000000000127919 */ /* 0x000e220000002100 */
[----:B------:R-:W-:Y:S01]  /*0060*/  UMOV UR4, 0x400 ;  /* 0x0000040000047882 */ /* 0x000fe20000000000 */
[----:B------:R-:W3:Y:S03]  /*0070*/  S2R R2, SR_CTAID.Y ;  /* 0x0000000000027919 */ /* 0x000ee60000002600 */
[----:B------:R-:W4:Y:S01]  /*0080*/  LDC R0, c[0x0][0x38c] ;  /* 0x0000e300ff007b82 */ /* 0x000f220000000800 */
[----:B------:R-:W5:Y:S01]  /*0090*/  S2R R3, SR_CTAID.X ;  /* 0x0000000000037919 */ /* 0x000f620000002500 */
[----:B-1----:R-:W-:Y:S01]  /*00a0*/  ULEA UR4, UR5, UR4, 0x18 ;  /* 0x0000000405047291 */ /* 0x002fe2000f8ec0ff */
[----:B0-----:R-:W-:-:S02]  /*00b0*/  LEA R16, R17, R18, 0x4 ;  /* 0x0000001211107211 */ /* 0x001fc400078e20ff */
[----:B---3--:R-:W-:-:S03]  /*00c0*/  LEA R17, R2, R17, 0x4 ;  /* 0x0000001102117211 */ /* 0x008fc600078e20ff */
[----:B------:R-:W-:-:S05]  /*00d0*/  LEA R16, R16, UR4, 0x2 ;  /* 0x0000000410107c11 */ /* 0x000fca000f8e10ff */
[----:B------:R-:W0:Y:S01]  /*00e0*/  LDCU.64 UR4, c[0x0][0x358] ;  /* 0x00006b00ff0477ac */ /* 0x000e220008000a00 */
[----:B-----5:R-:W-:Y:S02]  /*00f0*/  LEA R18, R3, R18, 0x4 ;  /* 0x0000001203127211 */ /* 0x020fe400078e20ff */
[----:B--2---:R-:W-:Y:S01]  /*0100*/  ISETP.GE.AND P0, PT, R17, UR6, PT ;  /* 0x0000000611007c0c */ /* 0x004fe2000bf06270 */
[----:B------:R1:W-:Y:S03]  /*0110*/  STS [R16], RZ ;  /* 0x000000ff10007388 */ /* 0x0003e60000000800 */
[----:B------:R-:W-:-:S04]  /*0120*/  ISETP.LT.AND P0, PT, R18, UR7, !P0 ;  /* 0x0000000712007c0c */ /* 0x000fc8000c701270 */
[----:B----4-:R-:W-:-:S13]  /*0130*/  ISETP.LT.OR P1, PT, R0, 0x1, !P0 ;  /* 0x000000010000780c */ /* 0x010fda0004721670 */
[----:B01----:R-:W-:Y:S05]  /*0140*/  @P1 BRA `(.L_x_8) ;  /* 0x00000008001c1947 */ /* 0x003fea0003800000 */
[C---:B------:R-:W-:Y:S01]  /*0150*/  ISETP.GE.U32.AND P2, PT, R0.reuse, 0x8, PT ;  /* 0x000000080000780c */ /* 0x040fe20003f46070 */
[----:B------:R-:W-:Y:S01]  /*0160*/  HFMA2 R20, -RZ, RZ, 0, 0 ;  /* 0x00000000ff147431 */ /* 0x000fe200000001ff */
[----:B------:R-:W-:Y:S01]  /*0170*/  LOP3.LUT R19, R0, 0x7, RZ, 0xc0, !PT ;  /* 0x0000000700137812 */ /* 0x000fe200078ec0ff */
[----:B------:R-:W-:-:S03]  /*0180*/  IMAD R21, R17, R0, RZ ;  /* 0x0000000011157224 */ /* 0x000fc600078e02ff */
[----:B------:R-:W-:-:S07]  /*0190*/  ISETP.NE.AND P1, PT, R19, RZ, PT ;  /* 0x000000ff1300720c */ /* 0x000fce0003f25270 */
[----:B------:R-:W-:Y:S06]  /*01a0*/  @!P2 BRA `(.L_x_9) ;  /* 0x0000000000d8a947 */ /* 0x000fec0003800000 */
[----:B------:R-:W0:Y:S01]  /*01b0*/  LDC.64 R2, c[0x0][0x380] ;  /* 0x0000e000ff027b82 */ /* 0x000e220000000a00 */
[----:B------:R-:W-:Y:S02]  /*01c0*/  LOP3.LUT R20, R0, 0x7ffffff8, RZ, 0xc0, !PT ;  /* 0x7ffffff800147812 */ /* 0x000fe400078ec0ff */
[----:B------:R-:W-:Y:S02]  /*01d0*/  MOV R25, R21 ;  /* 0x0000001500197202 */ /* 0x000fe40000000f00 */
[----:B------:R-:W-:Y:S02]  /*01e0*/  MOV R22, R18 ;  /* 0x0000001200167202 */ /* 0x000fe40000000f00 */
[----:B------:R-:W-:Y:S01]  /*01f0*/  IADD3 R24, PT, PT, -R20, RZ, RZ ;  /* 0x000000ff14187210 */ /* 0x000fe20007ffe1ff */
[----:B0-----:R-:W-:-:S03]  /*0200*/  IMAD.WIDE.U32 R4, R21, 0x4, R2 ;  /* 0x0000000415047825 */ /* 0x001fc600078e0002 */
[----:B------:R-:W-:-:S04]  /*0210*/  IADD3 R10, P2, PT, R4, 0x10, RZ ;  /* 0x00000010040a7810 */ /* 0x000fc80007f5e0ff */
[----:B------:R-:W-:-:S09]  /*0220*/  IADD3.X R11, PT, PT, RZ, R5, RZ, P2, !PT ;  /* 0x00000005ff0b7210 */ /* 0x000fd200017fe4ff */
.L_x_10:
[----:B0-----:R-:W0:Y:S01]  /*0230*/  LDC.64 R4, c[0x0][0x390] ;  /* 0x0000e400ff047b82 */ /* 0x001e220000000a00 */
[----:B------:R-:W-:-:S05]  /*0240*/  IMAD.WIDE.U32 R6, R25, 0x4, R2 ;  /* 0x0000000419067825 */ /* 0x000fca00078e0002 */
[----:B------:R-:W2:Y:S02]  /*0250*/  LDG.E.CONSTANT R8, desc[UR4][R6.64] ;  /* 0x0000000406087981 */ /* 0x000ea4000c1e9900 */
[----:B------:R-:W1:Y:S01]  /*0260*/  LDC R23, c[0x0][0x39c] ;  /* 0x0000e700ff177b82 */ /* 0x000e620000000800 */
[----:B0-----:R-:W-:-:S05]  /*0270*/  IMAD.WIDE R4, R22, 0x4, R4 ;  /* 0x0000000416047825 */ /* 0x001fca00078e0204 */
[----:B------:R0:W2:Y:S01]  /*0280*/  LDG.E.CONSTANT R9, desc[UR4][R4.64] ;  /* 0x0000000404097981 */ /* 0x0000a2000c1e9900 */
[----:B-1----:R-:W-:-:S05]  /*0290*/  IMAD.WIDE R12, R23, 0x4, R4 ;  /* 0x00000004170c7825 */ /* 0x002fca00078e0204 */
[----:B------:R1:W3:Y:S01]  /*02a0*/  LDG.E.CONSTANT R27, desc[UR4][R12.64] ;  /* 0x000000040c1b7981 */ /* 0x0002e2000c1e9900 */
[----:B0-----:R-:W-:Y:S02]  /*02b0*/  MOV R4, R10 ;  /* 0x0000000a00047202 */ /* 0x001fe40000000f00 */
[----:B------:R-:W-:Y:S01]  /*02c0*/  MOV R5, R11 ;  /* 0x0000000b00057202 */ /* 0x000fe20000000f00 */
[----:B------:R-:W-:-:S04]  /*02d0*/  IMAD.WIDE R14, R23, 0x4, R12 ;  /* 0x00000004170e7825 */ /* 0x000fc800078e020c */
[----:B------:R-:W3:Y:S04]  /*02e0*/  LDG.E.CONSTANT R26, desc[UR4][R4.64+-0xc] ;  /* 0xfffff404041a7981 */ /* 0x000ee8000c1e9900 */
[----:B------:R-:W4:Y:S04]  /*02f0*/  LDG.E.CONSTANT R28, desc[UR4][R4.64+-0x8] ;  /* 0xfffff804041c7981 */ /* 0x000f28000c1e9900 */
[----:B------:R-:W4:Y:S04]  /*0300*/  LDG.E.CONSTANT R29, desc[UR4][R14.64] ;  /* 0x000000040e1d7981 */ /* 0x000f28000c1e9900 */
[----:B-1----:R-:W2:Y:S01]  /*0310*/  LDS R13, [R16] ;  /* 0x00000000100d7984 */ /* 0x002ea20000000800 */
[----:B------:R-:W-:-:S04]  /*0320*/  IMAD.WIDE R10, R23, 0x4, R14 ;  /* 0x00000004170a7825 */ /* 0x000fc800078e020e */
[C---:B------:R-:W-:Y:S02]  /*0330*/  IMAD.WIDE R6, R23.reuse, 0x4, R10 ;  /* 0x0000000417067825 */ /* 0x040fe400078e020a */
[----:B------:R-:W5:Y:S04]  /*0340*/  LDG.E.CONSTANT R10, desc[UR4][R10.64] ;  /* 0x000000040a0a7981 */ /* 0x000f68000c1e9900 */
[----:B------:R-:W5:Y:S01]  /*0350*/  LDG.E.CONSTANT R11, desc[UR4][R4.64+0x4] ;  /* 0x00000404040b7981 */ /* 0x000f62000c1e9900 */
[----:B--2---:R-:W-:Y:S01]  /*0360*/  FFMA R13, R8, R9, R13 ;  /* 0x00000009080d7223 */ /* 0x004fe2000000000d */
[----:B------:R-:W-:Y:S02]  /*0370*/  IMAD.WIDE R8, R23, 0x4, R6 ;  /* 0x0000000417087825 */ /* 0x000fe400078e0206 */
[----:B------:R-:W2:Y:S04]  /*0380*/  LDG.E.CONSTANT R6, desc[UR4][R6.64] ;  /* 0x0000000406067981 */ /* 0x000ea8000c1e9900 */
[----:B------:R-:W2:Y:S01]  /*0390*/  LDG.E.CONSTANT R7, desc[UR4][R4.64+0xc] ;  /* 0x00000c0404077981 */ /* 0x000ea2000c1e9900 */
[----:B---3--:R-:W-:-:S03]  /*03a0*/  FFMA R26, R26, R27, R13 ;  /* 0x0000001b1a1a7223 */ /* 0x008fc6000000000d */
[----:B------:R-:W5:Y:S01]  /*03b0*/  LDG.E.CONSTANT R27, desc[UR4][R4.64+-0x4] ;  /* 0xfffffc04041b7981 */ /* 0x000f62000c1e9900 */
[----:B------:R-:W-:-:S03]  /*03c0*/  IMAD.WIDE R12, R23, 0x4, R8 ;  /* 0x00000004170c7825 */ /* 0x000fc600078e0208 */
[----:B------:R-:W3:Y:S01]  /*03d0*/  LDG.E.CONSTANT R8, desc[UR4][R8.64] ;  /* 0x0000000408087981 */ /* 0x000ee2000c1e9900 */
[----:B----4-:R-:W-:-:S03]  /*03e0*/  FFMA R28, R28, R29, R26 ;  /* 0x0000001d1c1c7223 */ /* 0x010fc6000000001a */
[----:B------:R-:W2:Y:S01]  /*03f0*/  LDG.E.CONSTANT R29, desc[UR4][R4.64] ;  /* 0x00000004041d7981 */ /* 0x000ea2000c1e9900 */
[----:B------:R-:W-:-:S03]  /*0400*/  IMAD.WIDE R14, R23, 0x4, R12 ;  /* 0x00000004170e7825 */ /* 0x000fc600078e020c */
[----:B------:R-:W4:Y:S04]  /*0410*/  LDG.E.CONSTANT R26, desc[UR4][R12.64] ;  /* 0x000000040c1a7981 */ /* 0x000f28000c1e9900 */
[----:B------:R-:W4:Y:S04]  /*0420*/  LDG.E.CONSTANT R14, desc[UR4][R14.64] ;  /* 0x000000040e0e7981 */ /* 0x000f28000c1e9900 */
[----:B------:R-:W4:Y:S01]  /*0430*/  LDG.E.CONSTANT R12, desc[UR4][R4.64+0x8] ;  /* 0x00000804040c7981 */ /* 0x000f22000c1e9900 */
[----:B------:R-:W-:-:S04]  /*0440*/  IADD3 R24, PT, PT, R24, 0x8, RZ ;  /* 0x0000000818187810 */ /* 0x000fc80007ffe0ff */
[----:B------:R-:W-:Y:S02]  /*0450*/  ISETP.NE.AND P2, PT, R24, RZ, PT ;  /* 0x000000ff1800720c */ /* 0x000fe40003f45270 */
[----:B------:R-:W-:Y:S02]  /*0460*/  LEA R22, R23, R22, 0x3 ;  /* 0x0000001617167211 */ /* 0x000fe400078e18ff */
[----:B------:R-:W-:Y:S01]  /*0470*/  IADD3 R25, PT, PT, R25, 0x8, RZ ;  /* 0x0000000819197810 */ /* 0x000fe20007ffe0ff */
[----:B-----5:R-:W-:-:S04]  /*0480*/  FFMA R10, R27, R10, R28 ;  /* 0x0000000a1b0a7223 */ /* 0x020fc8000000001c */
[----:B--2---:R-:W-:-:S04]  /*0490*/  FFMA R6, R29, R6, R10 ;  /* 0x000000061d067223 */ /* 0x004fc8000000000a */
[----:B---3--:R-:W-:-:S04]  /*04a0*/  FFMA R11, R11, R8, R6 ;  /* 0x000000080b0b7223 */ /* 0x008fc80000000006 */
[----:B----4-:R-:W-:-:S04]  /*04b0*/  FFMA R26, R12, R26, R11 ;  /* 0x0000001a0c1a7223 */ /* 0x010fc8000000000b */
[----:B------:R-:W-:-:S05]  /*04c0*/  FFMA R7, R7, R14, R26 ;  /* 0x0000000e07077223 */ /* 0x000fca000000001a */
[----:B------:R0:W-:Y:S01]  /*04d0*/  STS [R16], R7 ;  /* 0x0000000710007388 */ /* 0x0001e20000000800 */
[----:B------:R-:W-:-:S04]  /*04e0*/  IADD3 R10, P3, PT, R4, 0x20, RZ ;  /* 0x00000020040a7810 */ /* 0x000fc80007f7e0ff */
[----:B------:R-:W-:Y:S01]  /*04f0*/  IADD3.X R11, PT, PT, RZ, R5, RZ, P3, !PT ;  /* 0x00000005ff0b7210 */ /* 0x000fe20001ffe4ff */
[----:B------:R-:W-:Y:S08]  /*0500*/  @P2 BRA `(.L_x_10) ;  /* 0xfffffffc00482947 */ /* 0x000ff0000383ffff */
.L_x_9:
[----:B------:R-:W-:Y:S05]  /*0510*/  @!P1 BRA `(.L_x_8) ;  /* 0x0000000400289947 */ /* 0x000fea0003800000 */
[----:B------:R-:W-:Y:S02]  /*0520*/  ISETP.GE.U32.AND P2, PT, R19, 0x4, PT ;  /* 0x000000041300780c */ /* 0x000fe40003f46070 */
[----:B------:R-:W-:-:S04]  /*0530*/  LOP3.LUT R14, R0, 0x3, RZ, 0xc0, !PT ;  /* 0x00000003000e7812 */ /* 0x000fc800078ec0ff */
[----:B------:R-:W-:-:S07]  /*0540*/  ISETP.NE.AND P1, PT, R14, RZ, PT ;  /* 0x000000ff0e00720c */ /* 0x000fce0003f25270 */
[----:B------:R-:W-:Y:S06]  /*0550*/  @!P2 BRA `(.L_x_11) ;  /* 0x000000000078a947 */ /* 0x000fec0003800000 */
[----:B------:R-:W0:Y:S01]  /*0560*/  LDC R11, c[0x0][0x39c] ;  /* 0x0000e700ff0b7b82 */ /* 0x000e220000000800 */
[----:B------:R-:W1:Y:S01]  /*0570*/  LDCU.64 UR8, c[0x0][0x380] ;  /* 0x00007000ff0877ac */ /* 0x000e620008000a00 */
[CC--:B------:R-:W-:Y:S01]  /*0580*/  IADD3 R3, PT, PT, R21.reuse, R20.reuse, RZ ;  /* 0x0000001415037210 */ /* 0x0c0fe20007ffe0ff */
[----:B------:R-:W2:Y:S01]  /*0590*/  LDS R25, [R16] ;  /* 0x0000000010197984 */ /* 0x000ea20000000800 */
[----:B------:R-:W-:-:S04]  /*05a0*/  IADD3 R8, P2, PT, R21, R20, RZ ;  /* 0x0000001415087210 */ /* 0x000fc80007f5e0ff */
[----:B------:R-:W3:Y:S08]  /*05b0*/  LDC.64 R4, c[0x0][0x390] ;  /* 0x0000e400ff047b82 */ /* 0x000ef00000000a00 */
[----:B------:R-:W4:Y:S01]  /*05c0*/  LDC.64 R12, c[0x0][0x380] ;  /* 0x0000e000ff0c7b82 */ /* 0x000f220000000a00 */
[----:B0-----:R-:W-:-:S04]  /*05d0*/  IMAD R7, R20, R11, R18 ;  /* 0x0000000b14077224 */ /* 0x001fc800078e0212 */
[----:B---3--:R-:W-:-:S04]  /*05e0*/  IMAD.WIDE R4, R7, 0x4, R4 ;  /* 0x0000000407047825 */ /* 0x008fc800078e0204 */
[----:B------:R-:W-:Y:S02]  /*05f0*/  IMAD.WIDE R6, R11, 0x4, R4 ;  /* 0x000000040b067825 */ /* 0x000fe400078e0204 */
[----:B------:R-:W2:Y:S02]  /*0600*/  LDG.E.CONSTANT R5, desc[UR4][R4.64] ;  /* 0x0000000404057981 */ /* 0x000ea4000c1e9900 */
[----:B----4-:R-:W-:Y:S01]  /*0610*/  IMAD.WIDE.U32 R12, R3, 0x4, R12 ;  /* 0x00000004030c7825 */ /* 0x010fe200078e000c */
[----:B------:R-:W-:Y:S02]  /*0620*/  IADD3.X R3, PT, PT, RZ, RZ, RZ, P2, !PT ;  /* 0x000000ffff037210 */ /* 0x000fe400017fe4ff */
[----:B-1----:R-:W-:-:S03]  /*0630*/  LEA R2, P2, R8, UR8, 0x2 ;  /* 0x0000000808027c11 */ /* 0x002fc6000f8410ff */
[----:B------:R-:W2:Y:S01]  /*0640*/  LDG.E.CONSTANT R12, desc[UR4][R12.64] ;  /* 0x000000040c0c7981 */ /* 0x000ea2000c1e9900 */
[----:B------:R-:W-:Y:S01]  /*0650*/  LEA.HI.X R3, R8, UR9, R3, 0x2, P2 ;  /* 0x0000000908037c11 */ /* 0x000fe200090f1403 */
[C---:B------:R-:W-:Y:S02]  /*0660*/  IMAD.WIDE R8, R11.reuse, 0x4, R6 ;  /* 0x000000040b087825 */ /* 0x040fe400078e0206 */
[----:B------:R-:W3:Y:S04]  /*0670*/  LDG.E.CONSTANT R6, desc[UR4][R6.64] ;  /* 0x0000000406067981 */ /* 0x000ee8000c1e9900 */
[----:B------:R-:W3:Y:S01]  /*0680*/  LDG.E.CONSTANT R15, desc[UR4][R2.64+0x4] ;  /* 0x00000404020f7981 */ /* 0x000ee2000c1e9900 */
[----:B------:R-:W-:-:S03]  /*0690*/  IMAD.WIDE R10, R11, 0x4, R8 ;  /* 0x000000040b0a7825 */ /* 0x000fc600078e0208 */
[----:B------:R-:W4:Y:S04]  /*06a0*/  LDG.E.CONSTANT R22, desc[UR4][R8.64] ;  /* 0x0000000408167981 */ /* 0x000f28000c1e9900 */
[----:B------:R-:W4:Y:S04]  /*06b0*/  LDG.E.CONSTANT R19, desc[UR4][R2.64+0x8] ;  /* 0x0000080402137981 */ /* 0x000f28000c1e9900 */
[----:B------:R-:W5:Y:S04]  /*06c0*/  LDG.E.CONSTANT R23, desc[UR4][R2.64+0xc] ;  /* 0x00000c0402177981 */ /* 0x000f68000c1e9900 */
[----:B------:R-:W5:Y:S01]  /*06d0*/  LDG.E.CONSTANT R10, desc[UR4][R10.64] ;  /* 0x000000040a0a7981 */ /* 0x000f62000c1e9900 */
[----:B------:R-:W-:Y:S01]  /*06e0*/  IADD3 R20, PT, PT, R20, 0x4, RZ ;  /* 0x0000000414147810 */ /* 0x000fe20007ffe0ff */
[----:B--2---:R-:W-:-:S04]  /*06f0*/  FFMA R12, R12, R5, R25 ;  /* 0x000000050c0c7223 */ /* 0x004fc80000000019 */
[----:B---3--:R-:W-:-:S04]  /*0700*/  FFMA R12, R15, R6, R12 ;  /* 0x000000060f0c7223 */ /* 0x008fc8000000000c */
[----:B----4-:R-:W-:-:S04]  /*0710*/  FFMA R12, R19, R22, R12 ;  /* 0x00000016130c7223 */ /* 0x010fc8000000000c */
[----:B-----5:R-:W-:-:S05]  /*0720*/  FFMA R23, R23, R10, R12 ;  /* 0x0000000a17177223 */ /* 0x020fca000000000c */
[----:B------:R1:W-:Y:S02]  /*0730*/  STS [R16], R23 ;  /* 0x0000001710007388 */ /* 0x0003e40000000800 */
.L_x_11:
[----:B------:R-:W-:Y:S05]  /*0740*/  @!P1 BRA `(.L_x_8) ;  /* 0x00000000009c9947 */ /* 0x000fea0003800000 */
[----:B------:R-:W-:Y:S02]  /*0750*/  ISETP.NE.AND P2, PT, R14, 0x1, PT ;  /* 0x000000010e00780c */ /* 0x000fe40003f45270 */
[----:B------:R-:W-:-:S04]  /*0760*/  LOP3.LUT R0, R0, 0x1, RZ, 0xc0, !PT ;  /* 0x0000000100007812 */ /* 0x000fc800078ec0ff */
[----:B------:R-:W-:-:S07]  /*0770*/  ISETP.NE.U32.AND P1, PT, R0, 0x1, PT ;  /* 0x000000010000780c */ /* 0x000fce0003f25070 */
[----:B------:R-:W-:Y:S06]  /*0780*/  @!P2 BRA `(.L_x_12) ;  /* 0x000000000058a947 */ /* 0x000fec0003800000 */
[----:B------:R-:W2:Y:S01]  /*0790*/  LDC R9, c[0x0][0x39c] ;  /* 0x0000e700ff097b82 */ /* 0x000ea20000000800 */
[----:B------:R-:W3:Y:S01]  /*07a0*/  LDCU.64 UR8, c[0x0][0x380] ;  /* 0x00007000ff0877ac */ /* 0x000ee20008000a00 */
[CC--:B0-----:R-:W-:Y:S02]  /*07b0*/  IADD3 R7, PT, PT, R21.reuse, R20.reuse, RZ ;  /* 0x0000001415077210 */ /* 0x0c1fe40007ffe0ff */
[----:B------:R-:W-:-:S04]  /*07c0*/  IADD3 R0, P2, PT, R21, R20, RZ ;  /* 0x0000001415007210 */ /* 0x000fc80007f5e0ff */
[----:B------:R-:W0:Y:S08]  /*07d0*/  LDC.64 R2, c[0x0][0x380] ;  /* 0x0000e000ff027b82 */ /* 0x000e300000000a00 */
[----:B------:R-:W4:Y:S01]  /*07e0*/  LDC.64 R4, c[0x0][0x390] ;  /* 0x0000e400ff047b82 */ /* 0x000f220000000a00 */
[----:B--2---:R-:W-:Y:S02]  /*07f0*/  IMAD R11, R20, R9, R18 ;  /* 0x00000009140b7224 */ /* 0x004fe400078e0212 */
[----:B0-----:R-:W-:Y:S01]  /*0800*/  IMAD.WIDE.U32 R2, R7, 0x4, R2 ;  /* 0x0000000407027825 */ /* 0x001fe200078e0002 */
[----:B------:R-:W-:-:S02]  /*0810*/  IADD3.X R7, PT, PT, RZ, RZ, RZ, P2, !PT ;  /* 0x000000ffff077210 */ /* 0x000fc400017fe4ff */
[----:B---3--:R-:W-:-:S03]  /*0820*/  LEA R6, P2, R0, UR8, 0x2 ;  /* 0x0000000800067c11 */ /* 0x008fc6000f8410ff */
[----:B------:R-:W2:Y:S01]  /*0830*/  LDG.E.CONSTANT R3, desc[UR4][R2.64] ;  /* 0x0000000402037981 */ /* 0x000ea2000c1e9900 */
[----:B------:R-:W-:Y:S01]  /*0840*/  LEA.HI.X R7, R0, UR9, R7, 0x2, P2 ;  /* 0x0000000900077c11 */ /* 0x000fe200090f1407 */
[----:B----4-:R-:W-:Y:S02]  /*0850*/  IMAD.WIDE R4, R11, 0x4, R4 ;  /* 0x000000040b047825 */ /* 0x010fe400078e0204 */
[----:B------:R-:W2:Y:S02]  /*0860*/  LDS R0, [R16] ;  /* 0x0000000010007984 */ /* 0x000ea40000000800 */
[----:B------:R-:W-:Y:S02]  /*0870*/  IMAD.WIDE R8, R9, 0x4, R4 ;  /* 0x0000000409087825 */ /* 0x000fe400078e0204 */
[----:B------:R-:W3:Y:S04]  /*0880*/  LDG.E.CONSTANT R7, desc[UR4][R6.64+0x4] ;  /* 0x0000040406077981 */ /* 0x000ee8000c1e9900 */
[----:B------:R-:W2:Y:S04]  /*0890*/  LDG.E.CONSTANT R4, desc[UR4][R4.64] ;  /* 0x0000000404047981 */ /* 0x000ea8000c1e9900 */
[----:B------:R-:W3:Y:S01]  /*08a0*/  LDG.E.CONSTANT R8, desc[UR4][R8.64] ;  /* 0x0000000408087981 */ /* 0x000ee2000c1e9900 */
[----:B------:R-:W-:Y:S01]  /*08b0*/  IADD3 R20, PT, PT, R20, 0x2, RZ ;  /* 0x0000000214147810 */ /* 0x000fe20007ffe0ff */
[----:B--2---:R-:W-:-:S04]  /*08c0*/  FFMA R0, R3, R4, R0 ;  /* 0x0000000403007223 */ /* 0x004fc80000000000 */
[----:B---3--:R-:W-:-:S05]  /*08d0*/  FFMA R11, R7, R8, R0 ;  /* 0x00000008070b7223 */ /* 0x008fca0000000000 */
[----:B------:R2:W-:Y:S02]  /*08e0*/  STS [R16], R11 ;  /* 0x0000000b10007388 */ /* 0x0005e40000000800 */
.L_x_12:
[----:B------:R-:W-:Y:S05]  /*08f0*/  @P1 BRA `(.L_x_8) ;  /* 0x0000000000301947 */ /* 0x000fea0003800000 */
[----:B------:R-:W3:Y:S01]  /*0900*/  LDC.64 R2, c[0x0][0x380] ;  /* 0x0000e000ff027b82 */ /* 0x000ee20000000a00 */
[----:B------:R-:W0:Y:S01]  /*0910*/  LDCU UR6, c[0x0][0x39c] ;  /* 0x00007380ff0677ac */ /* 0x000e220008000800 */
[----:B------:R-:W-:-:S06]  /*0920*/  IADD3 R21, PT, PT, R21, R20, RZ ;  /* 0x0000001415157210 */ /* 0x000fcc0007ffe0ff */
[----:B------:R-:W4:Y:S01]  /*0930*/  LDC.64 R4, c[0x0][0x390] ;  /* 0x0000e400ff047b82 */ /* 0x000f220000000a00 */
[----:B0-----:R-:W-:Y:S02]  /*0940*/  IMAD R7, R20, UR6, R18 ;  /* 0x0000000614077c24 */ /* 0x001fe4000f8e0212 */
[----:B---3--:R-:W-:-:S06]  /*0950*/  IMAD.WIDE.U32 R2, R21, 0x4, R2 ;  /* 0x0000000415027825 */ /* 0x008fcc00078e0002 */
[----:B------:R-:W3:Y:S01]  /*0960*/  LDG.E.CONSTANT R2, desc[UR4][R2.64] ;  /* 0x0000000402027981 */ /* 0x000ee2000c1e9900 */
[----:B----4-:R-:W-:-:S03]  /*0970*/  IMAD.WIDE R4, R7, 0x4, R4 ;  /* 0x0000000407047825 */ /* 0x010fc600078e0204 */
[----:B------:R-:W3:Y:S04]  /*0980*/  LDS R7, [R16] ;  /* 0x0000000010077984 */ /* 0x000ee80000000800 */
[----:B------:R-:W3:Y:S02]  /*0990*/  LDG.E.CONSTANT R5, desc[UR4][R4.64] ;  /* 0x0000000404057981 */ /* 0x000ee4000c1e9900 */
[----:B---3--:R-:W-:-:S05]  /*09a0*/  FFMA R7, R2, R5, R7 ;  /* 0x0000000502077223 */ /* 0x008fca0000000007 */
[----:B------:R3:W-:Y:S02]  /*09b0*/  STS [R16], R7 ;  /* 0x0000000710007388 */ /* 0x0007e40000000800 */
.L_x_8:
[----:B------:R-:W-:Y:S05]  /*09c0*/  BSYNC.RECONVERGENT B0 ;  /* 0x0000000000007941 */ /* 0x000fea0003800200 */
.L_x_7:
[----:B------:R-:W-:Y:S06]  /*09d0*/  BAR.SYNC.DEFER_BLOCKING 0x0 ;  /* 0x0000000000007b1d */ /* 0x000fec0000010000 */
[----:B------:R-:W-:Y:S05]  /*09e0*/  @!P0 EXIT ;  /* 0x000000000000894d */ /* 0x000fea0003800000 */
[----:B------:R-:W4:Y:S01]  /*09f0*/  LDS R5, [R16] ;  /* 0x0000000010057984 */ /* 0x000f220000000800 */
[----:B------:R-:W5:Y:S01]  /*0a00*/  LDC.64 R2, c[0x0][0x3a0] ;  /* 0x0000e800ff027b82 */ /* 0x000f620000000a00 */
[----:B------:R-:W-:-:S04]  /*0a10*/  IMAD R17, R17, UR7, R18 ;  /* 0x0000000711117c24 */ /* 0x000fc8000f8e0212 */
[----:B-----5:R-:W-:-:S05]  /*0a20*/  IMAD.WIDE R2, R17, 0x4, R2 ;  /* 0x0000000411027825 */ /* 0x020fca00078e0202 */
[----:B----4-:R-:W-:Y:S01]  /*0a30*/  STG.E desc[UR4][R2.64], R5 ;  /* 0x0000000502007986 */ /* 0x010fe2000c101904 */
[----:B------:R-:W-:Y:S05]  /*0a40*/  EXIT ;  /* 0x000000000000794d */ /* 0x000fea0003800000 */
.L_x_13:
        /* <DEDUP_REMOVED lines=11> */
.L_x_15:


//--------------------- .nv.shared.reserved.0     --------------------------
	.section	.nv.shared.reserved.0,"aw",@nobits
	.weak		__nv_reservedSMEM_offset_0_alias
	.size		__nv_reservedSMEM_offset_0_alias, 0, 64
	.other		__nv_reservedSMEM_offset_0_alias,@"STO_CUDA_RESERVED_SHARED STV_DEFAULT"
__nv_reservedSMEM_offset_0_alias:
	.zero		0
	.zero		64


//--------------------- .nv.shared._Z16matmul_cu_kernel7mat2d_tS_S_ --------------------------
	.section	.nv.shared._Z16matmul_cu_kernel7mat2d_tS_S_,"aw",@nobits
	.sectionflags	@""
	.align	4
.nv.shared._Z16matmul_cu_kernel7mat2d_tS_S_:
	.zero		2048


//--------------------- .nv.constant0._Z23matmul_cu_kernel_global7mat2d_tS_S_ --------------------------
	.section	.nv.constant0._Z23matmul_cu_kernel_global7mat2d_tS_S_,"a",@progbits
	.sectionflags	@""
	.align	4
.nv.constant0._Z23matmul_cu_kernel_global7mat2d_tS_S_:
	.zero		944


//--------------------- .nv.constant0._Z16matmul_cu_kernel7mat2d_tS_S_ --------------------------
	.section	.nv.constant0._Z16matmul_cu_kernel7mat2d_tS_S_,"a",@progbits
	.sectionflags	@""
	.align	4
.nv.constant0._Z16matmul_cu_kernel7mat2d_tS_S_:
	.zero		944


//--------------------- SYMBOLS --------------------------

	.type		.nv.reservedSmem.offset0,@object
	.size		.nv.reservedSmem.offset0,0x4
	.type		.nv.reservedSmem.cap,@object
	.size		.nv.reservedSmem.cap,0x4
